def matmul_kernel(
    a_ptr,
    b_ptr,
    c_ptr,
    M,
    N,
    K,
    stride_am,
    stride_ak,
    stride_bk,
    stride_bn,
    stride_cm,
    stride_cn,
    BLOCK_M: tl.constexpr,
    BLOCK_N: tl.constexpr,
    BLOCK_K: tl.constexpr,
    GROUP_M: tl.constexpr,
):
    pid = tl.program_id(axis=0)
    num_pid_m = tl.cdiv(M, BLOCK_M)
    num_pid_n = tl.cdiv(N, BLOCK_N)
    num_pid_in_group = GROUP_M * num_pid_n
    group_id = pid // num_pid_in_group
    first_pid_m = group_id * GROUP_M
    group_size_m = min(num_pid_m - first_pid_m, GROUP_M)
    pid_m = first_pid_m + ((pid % num_pid_in_group) % group_size_m)
    pid_n = (pid % num_pid_in_group) // group_size_m

    offs_am = (pid_m * BLOCK_M + tl.arange(0, BLOCK_M)) % M
    offs_bn = (pid_n * BLOCK_N + tl.arange(0, BLOCK_N)) % N
    offs_k = tl.arange(0, BLOCK_K)
    a_ptrs = a_ptr + offs_am[:, None] * stride_am + offs_k[None, :] * stride_ak
    b_ptrs = b_ptr + offs_k[:, None] * stride_bk + offs_bn[None, :] * stride_bn

    acc = tl.zeros((BLOCK_M, BLOCK_N), dtype=tl.float32)
    for kk in range(0, tl.cdiv(K, BLOCK_K)):
        a = tl.load(a_ptrs, mask=offs_k[None, :] < K - kk * BLOCK_K, other=0.0)
        b = tl.load(b_ptrs, mask=offs_k[:, None] < K - kk * BLOCK_K, other=0.0)
        acc = tl.dot(a, b, acc)
        a_ptrs += BLOCK_K * stride_ak
        b_ptrs += BLOCK_K * stride_bk

    c = acc.to(c_ptr.dtype.element_ty)
    offs_cm = pid_m * BLOCK_M + tl.arange(0, BLOCK_M)
    offs_cn = pid_n * BLOCK_N + tl.arange(0, BLOCK_N)
    c_ptrs = c_ptr + offs_cm[:, None] * stride_cm + offs_cn[None, :] * stride_cn
    mask = (offs_cm[:, None] < M) & (offs_cn[None, :] < N)
    tl.store(c_ptrs, c, mask=mask)

# config = {"BLOCK_K": 64, "BLOCK_M": 64, "BLOCK_N": 64, "GROUP_M": 4, "arch": "sm_100", "dtype": "fp32", "num_ctas": 1, "num_stages": 3, "num_warps": 4}
# arch = sm_100


// ===== COMPILED SASS (sm_100a) =====

	.target	sm_100a

	.elftype	@"ET_EXEC"


//--------------------- .note.nv.tkinfo           --------------------------
	.section	.note.nv.tkinfo,"",@"SHT_NOTE"
	.sectionflags	@"SHF_NOTE_NV_TKINFO"
	.tkinfo
        /*0018*/ 	.word	0x00000081
        /*0030*/ 	.string	""
        /*0030*/ 	.string	"ptxas-blackwell"
        /*0030*/ 	.string	"Cuda compilation tools, release 12.9, V12.9.86"
        /*0030*/ 	.string	"Build cuda_12.9.r12.9/compiler.36037853_0"
        /*0030*/ 	.string	"-v  -suppress-debug-info  -lineinfo  -arch sm_100a "



//--------------------- .note.nv.cuver            --------------------------
	.section	.note.nv.cuver,"",@"SHT_NOTE"
	.sectionflags	@"SHF_NOTE_NV_CUVER"
        /*0018*/ 	.short	0x0001
        /*001a*/ 	.short	0x0064
        /*001c*/ 	.short	0x0001
        /*001e*/ 	.short	0x0000
        /*0020*/ 	.short	0x0001
        /*0022*/ 	.short	0x0000


//--------------------- .nv.info                  --------------------------
	.section	.nv.info,"",@"SHT_CUDA_INFO"
	.align	4


	//----- nvinfo : EIATTR_REGCOUNT
	.align		4
        /*0000*/ 	.byte	0x04, 0x2f
        /*0002*/ 	.short	(.L_4 - .L_3)
	.align		4
.L_3:
        /*0004*/ 	.word	index@(matmul_kernel)
        /*0008*/ 	.word	0x000000ff


	//----- nvinfo : EIATTR_FRAME_SIZE
	.align		4
.L_4:
        /*000c*/ 	.byte	0x04, 0x11
        /*000e*/ 	.short	(.L_6 - .L_5)
	.align		4
.L_5:
        /*0010*/ 	.word	index@($__internal_2_$__cuda_sm10x_tcgen05_guardrail_trap_unallocated_columns_being_dealloced)
        /*0014*/ 	.word	0x00000000


	//----- nvinfo : EIATTR_FRAME_SIZE
	.align		4
.L_6:
        /*0018*/ 	.byte	0x04, 0x11
        /*001a*/ 	.short	(.L_8 - .L_7)
	.align		4
.L_7:
        /*001c*/ 	.word	index@($__internal_1_$__cuda_sm10x_tcgen05_guardrail_trap_phase_invalid_during_alloc)
        /*0020*/ 	.word	0x00000000


	//----- nvinfo : EIATTR_FRAME_SIZE
	.align		4
.L_8:
        /*0024*/ 	.byte	0x04, 0x11
        /*0026*/ 	.short	(.L_10 - .L_9)
	.align		4
.L_9:
        /*0028*/ 	.word	index@($__internal_0_$__cuda_sm10x_tcgen05_guardrail_trap_col_being_dealloced_not_returned_by_alloc)
        /*002c*/ 	.word	0x00000000


	//----- nvinfo : EIATTR_FRAME_SIZE
	.align		4
.L_10:
        /*0030*/ 	.byte	0x04, 0x11
        /*0032*/ 	.short	(.L_12 - .L_11)
	.align		4
.L_11:
        /*0034*/ 	.word	index@(matmul_kernel)
        /*0038*/ 	.word	0x00000000


	//----- nvinfo : EIATTR_MIN_STACK_SIZE
	.align		4
.L_12:
        /*003c*/ 	.byte	0x04, 0x12
        /*003e*/ 	.short	(.L_14 - .L_13)
	.align		4
.L_13:
        /*0040*/ 	.word	index@(matmul_kernel)
        /*0044*/ 	.word	0x00000000
.L_14:


//--------------------- .nv.info.matmul_kernel    --------------------------
	.section	.nv.info.matmul_kernel,"",@"SHT_CUDA_INFO"
	.sectionflags	@""
	.align	4


	//----- nvinfo : EIATTR_CUDA_API_VERSION
	.align		4
        /*0000*/ 	.byte	0x04, 0x37
        /*0002*/ 	.short	(.L_16 - .L_15)
.L_15:
        /*0004*/ 	.word	0x00000081


	//----- nvinfo : EIATTR_KPARAM_INFO
	.align		4
.L_16:
        /*0008*/ 	.byte	0x04, 0x17
        /*000a*/ 	.short	(.L_18 - .L_17)
.L_17:
        /*000c*/ 	.word	0x00000000
        /*0010*/ 	.short	0x000d
        /*0012*/ 	.short	0x0048
        /*0014*/ 	.byte	0x00, 0xf4, 0x21, 0x00


	//----- nvinfo : EIATTR_KPARAM_INFO
	.align		4
.L_18:
        /*0018*/ 	.byte	0x04, 0x17
        /*001a*/ 	.short	(.L_20 - .L_19)
.L_19:
        /*001c*/ 	.word	0x00000000
        /*0020*/ 	.short	0x000c
        /*0022*/ 	.short	0x0040
        /*0024*/ 	.byte	0x00, 0xf4, 0x21, 0x00


	//----- nvinfo : EIATTR_KPARAM_INFO
	.align		4
.L_20:
        /*0028*/ 	.byte	0x04, 0x17
        /*002a*/ 	.short	(.L_22 - .L_21)
.L_21:
        /*002c*/ 	.word	0x00000000
        /*0030*/ 	.short	0x000b
        /*0032*/ 	.short	0x0038
        /*0034*/ 	.byte	0x00, 0xf0, 0x11, 0x00


	//----- nvinfo : EIATTR_KPARAM_INFO
	.align		4
.L_22:
        /*0038*/ 	.byte	0x04, 0x17
        /*003a*/ 	.short	(.L_24 - .L_23)
.L_23:
        /*003c*/ 	.word	0x00000000
        /*0040*/ 	.short	0x000a
        /*0042*/ 	.short	0x0034
        /*0044*/ 	.byte	0x00, 0xf0, 0x11, 0x00


	//----- nvinfo : EIATTR_KPARAM_INFO
	.align		4
.L_24:
        /*0048*/ 	.byte	0x04, 0x17
        /*004a*/ 	.short	(.L_26 - .L_25)
.L_25:
        /*004c*/ 	.word	0x00000000
        /*0050*/ 	.short	0x0009
        /*0052*/ 	.short	0x0030
        /*0054*/ 	.byte	0x00, 0xf0, 0x11, 0x00


	//----- nvinfo : EIATTR_KPARAM_INFO
	.align		4
.L_26:
        /*0058*/ 	.byte	0x04, 0x17
        /*005a*/ 	.short	(.L_28 - .L_27)
.L_27:
        /*005c*/ 	.word	0x00000000
        /*0060*/ 	.short	0x0008
        /*0062*/ 	.short	0x002c
        /*0064*/ 	.byte	0x00, 0xf0, 0x11, 0x00


	//----- nvinfo : EIATTR_KPARAM_INFO
	.align		4
.L_28:
        /*0068*/ 	.byte	0x04, 0x17
        /*006a*/ 	.short	(.L_30 - .L_29)
.L_29:
        /*006c*/ 	.word	0x00000000
        /*0070*/ 	.short	0x0007
        /*0072*/ 	.short	0x0028
        /*0074*/ 	.byte	0x00, 0xf0, 0x11, 0x00


	//----- nvinfo : EIATTR_KPARAM_INFO
	.align		4
.L_30:
        /*0078*/ 	.byte	0x04, 0x17
        /*007a*/ 	.short	(.L_32 - .L_31)
.L_31:
        /*007c*/ 	.word	0x00000000
        /*0080*/ 	.short	0x0006
        /*0082*/ 	.short	0x0024
        /*0084*/ 	.byte	0x00, 0xf0, 0x11, 0x00


	//----- nvinfo : EIATTR_KPARAM_INFO
	.align		4
.L_32:
        /*0088*/ 	.byte	0x04, 0x17
        /*008a*/ 	.short	(.L_34 - .L_33)
.L_33:
        /*008c*/ 	.word	0x00000000
        /*0090*/ 	.short	0x0005
        /*0092*/ 	.short	0x0020
        /*0094*/ 	.byte	0x00, 0xf0, 0x11, 0x00


	//----- nvinfo : EIATTR_KPARAM_INFO
	.align		4
.L_34:
        /*0098*/ 	.byte	0x04, 0x17
        /*009a*/ 	.short	(.L_36 - .L_35)
.L_35:
        /*009c*/ 	.word	0x00000000
        /*00a0*/ 	.short	0x0004
        /*00a2*/ 	.short	0x001c
        /*00a4*/ 	.byte	0x00, 0xf0, 0x11, 0x00


	//----- nvinfo : EIATTR_KPARAM_INFO
	.align		4
.L_36:
        /*00a8*/ 	.byte	0x04, 0x17
        /*00aa*/ 	.short	(.L_38 - .L_37)
.L_37:
        /*00ac*/ 	.word	0x00000000
        /*00b0*/ 	.short	0x0003
        /*00b2*/ 	.short	0x0018
        /*00b4*/ 	.byte	0x00, 0xf0, 0x11, 0x00


	//----- nvinfo : EIATTR_KPARAM_INFO
	.align		4
.L_38:
        /*00b8*/ 	.byte	0x04, 0x17
        /*00ba*/ 	.short	(.L_40 - .L_39)
.L_39:
        /*00bc*/ 	.word	0x00000000
        /*00c0*/ 	.short	0x0002
        /*00c2*/ 	.short	0x0010
        /*00c4*/ 	.byte	0x00, 0xf4, 0x21, 0x00


	//----- nvinfo : EIATTR_KPARAM_INFO
	.align		4
.L_40:
        /*00c8*/ 	.byte	0x04, 0x17
        /*00ca*/ 	.short	(.L_42 - .L_41)
.L_41:
        /*00cc*/ 	.word	0x00000000
        /*00d0*/ 	.short	0x0001
        /*00d2*/ 	.short	0x0008
        /*00d4*/ 	.byte	0x00, 0xf4, 0x21, 0x00


	//----- nvinfo : EIATTR_KPARAM_INFO
	.align		4
.L_42:
        /*00d8*/ 	.byte	0x04, 0x17
        /*00da*/ 	.short	(.L_44 - .L_43)
.L_43:
        /*00dc*/ 	.word	0x00000000
        /*00e0*/ 	.short	0x0000
        /*00e2*/ 	.short	0x0000
        /*00e4*/ 	.byte	0x00, 0xf4, 0x21, 0x00


	//----- nvinfo : EIATTR_AT_ENTRY_FRAGMENTS
	.align		4
.L_44:
        /*00e8*/ 	.byte	0x04, 0x4f
        /*00ea*/ 	.short	(.L_46 - .L_45)


	//   ....[0]....
.L_45:
        /*00ec*/ 	.word	0x00000004


	//----- nvinfo : EIATTR_RESERVED_SMEM_USED
	.align		4
.L_46:
        /*00f0*/ 	.byte	0x01, 0x41
	.zero		2


	//----- nvinfo : EIATTR_SPARSE_MMA_MASK
	.align		4
        /*00f4*/ 	.byte	0x03, 0x50
        /*00f6*/ 	.short	0x0000


	//----- nvinfo : EIATTR_TCGEN05_1CTA_USED
	.align		4
        /*00f8*/ 	.byte	0x01, 0x51
	.zero		2


	//----- nvinfo : EIATTR_MAXREG_COUNT
	.align		4
        /*00fc*/ 	.byte	0x03, 0x1b
        /*00fe*/ 	.short	0x00ff


	//----- nvinfo : EIATTR_NUM_BARRIERS
	.align		4
        /*0100*/ 	.byte	0x02, 0x4c
        /*0102*/ 	.byte	0x01
	.zero		1


	//----- nvinfo : EIATTR_INT_WARP_WIDE_INSTR_OFFSETS
	.align		4
        /*0104*/ 	.byte	0x04, 0x31
        /*0106*/ 	.short	(.L_48 - .L_47)


	//   ....[0]....
.L_47:
        /*0108*/ 	.word	0x00002e10


	//   ....[1]....
        /*010c*/ 	.word	0x00002e30


	//   ....[2]....
        /*0110*/ 	.word	0x00002f60


	//   ....[3]....
        /*0114*/ 	.word	0x0000b410


	//   ....[4]....
        /*0118*/ 	.word	0x0000b460


	//----- nvinfo : EIATTR_COOP_GROUP_MASK_REGIDS
	.align		4
.L_48:
        /*011c*/ 	.byte	0x04, 0x29
        /*011e*/ 	.short	(.L_50 - .L_49)


	//   ....[0]....
.L_49:
        /*0120*/ 	.word	0xffffffff


	//   ....[1]....
        /*0124*/ 	.word	0xffffffff


	//   ....[2]....
        /*0128*/ 	.word	0xffffffff


	//   ....[3]....
        /*012c*/ 	.word	0xffffffff


	//----- nvinfo : EIATTR_COOP_GROUP_INSTR_OFFSETS
	.align		4
.L_50:
        /*0130*/ 	.byte	0x04, 0x28
        /*0132*/ 	.short	(.L_52 - .L_51)


	//   ....[0]....
.L_51:
        /*0134*/ 	.word	0x00000060


	//   ....[1]....
        /*0138*/ 	.word	0x00000320


	//   ....[2]....
        /*013c*/ 	.word	0x0000b2a0


	//   ....[3]....
        /*0140*/ 	.word	0x0000b510


	//----- nvinfo : EIATTR_VRC_CTA_INIT_COUNT
	.align		4
.L_52:
        /*0144*/ 	.byte	0x02, 0x4a
        /*0146*/ 	.byte	0x80
	.zero		1


	//----- nvinfo : EIATTR_MBARRIER_INSTR_OFFSETS
	.align		4
        /*0148*/ 	.byte	0x04, 0x39
        /*014a*/ 	.short	(.L_54 - .L_53)


	//   ....[0]....
.L_53:
        /*014c*/ 	.word	0x00003090
        /*0150*/ 	.word	0x000000ff
        /*0154*/ 	.word	0x00000000
        /*0158*/ 	.short	0x0100
        /*015a*/ 	.byte	0x1c
	.zero		1


	//   ....[1]....
        /*015c*/ 	.word	0x00003220
        /*0160*/ 	.word	0x000000ff
        /*0164*/ 	.word	0x00018008
        /*0168*/ 	.short	0x0100
        /*016a*/ 	.byte	0x1d
	.zero		1


	//   ....[2]....
        /*016c*/ 	.word	0x00008960
        /*0170*/ 	.word	0x000000ff
        /*0174*/ 	.word	0x00000000
        /*0178*/ 	.short	0x010a
        /*017a*/ 	.byte	0x21
	.zero		1


	//   ....[3]....
        /*017c*/ 	.word	0x0000a350
        /*0180*/ 	.word	0x000000ff
        /*0184*/ 	.word	0x00000000
        /*0188*/ 	.short	0x010a
        /*018a*/ 	.byte	0x1c
	.zero		1


	//   ....[4]....
        /*018c*/ 	.word	0x0000a3d0
        /*0190*/ 	.word	0x000000ff
        /*0194*/ 	.word	0x00018000
        /*0198*/ 	.short	0x0108
        /*019a*/ 	.byte	0x1d
	.zero		1


	//   ....[5]....
        /*019c*/ 	.word	0x0000a470
        /*01a0*/ 	.word	0x000000ff
        /*01a4*/ 	.word	0x00018008
        /*01a8*/ 	.short	0x0108
        /*01aa*/ 	.byte	0x1d
	.zero		1


	//   ....[6]....
        /*01ac*/ 	.word	0x0000b530
        /*01b0*/ 	.word	0x000000ff
        /*01b4*/ 	.word	0x00000000
        /*01b8*/ 	.short	0x010a
        /*01ba*/ 	.byte	0x21
	.zero		1


	//   ....[7]....
        /*01bc*/ 	.word	0x0000b560
        /*01c0*/ 	.word	0x000000ff
        /*01c4*/ 	.word	0x00000000
        /*01c8*/ 	.short	0x010a
        /*01ca*/ 	.byte	0x1c
	.zero		1


	//----- nvinfo : EIATTR_NUM_MBARRIERS
	.align		4
.L_54:
        /*01cc*/ 	.byte	0x03, 0x38
        /*01ce*/ 	.short	0x0002


	//----- nvinfo : EIATTR_EXIT_INSTR_OFFSETS
	.align		4
        /*01d0*/ 	.byte	0x04, 0x1c
        /*01d2*/ 	.short	(.L_56 - .L_55)


	//   ....[0]....
.L_55:
        /*01d4*/ 	.word	0x0000b520


	//----- nvinfo : EIATTR_REQNTID
	.align		4
.L_56:
        /*01d8*/ 	.byte	0x04, 0x10
        /*01da*/ 	.short	(.L_58 - .L_57)
.L_57:
        /*01dc*/ 	.word	0x00000080
        /*01e0*/ 	.word	0x00000001
        /*01e4*/ 	.word	0x00000001


	//----- nvinfo : EIATTR_CRS_STACK_SIZE
	.align		4
.L_58:
        /*01e8*/ 	.byte	0x04, 0x1e
        /*01ea*/ 	.short	(.L_60 - .L_59)
.L_59:
        /*01ec*/ 	.word	0x00000000


	//----- nvinfo : EIATTR_CBANK_PARAM_SIZE
	.align		4
.L_60:
        /*01f0*/ 	.byte	0x03, 0x19
        /*01f2*/ 	.short	0x0050


	//----- nvinfo : EIATTR_PARAM_CBANK
	.align		4
        /*01f4*/ 	.byte	0x04, 0x0a
        /*01f6*/ 	.short	(.L_62 - .L_61)
	.align		4
.L_61:
        /*01f8*/ 	.word	index@(.nv.constant0.matmul_kernel)
        /*01fc*/ 	.short	0x0380
        /*01fe*/ 	.short	0x0050


	//----- nvinfo : EIATTR_SW_WAR
	.align		4
.L_62:
        /*0200*/ 	.byte	0x04, 0x36
        /*0202*/ 	.short	(.L_64 - .L_63)
.L_63:
        /*0204*/ 	.word	0x00000008
.L_64:


//--------------------- .nv.compat                --------------------------
	.section	.nv.compat,"",@"SHT_CUDA_COMPAT_INFO"
	.align	4
        /*0000*/ 	.byte	0x02, 0x02, 0x02, 0x00, 0x02, 0x05, 0x05, 0x00, 0x02, 0x03, 0x00, 0x00, 0x02, 0x06, 0x01, 0x00


//--------------------- .nv.callgraph             --------------------------
	.section	.nv.callgraph,"",@"SHT_CUDA_CALLGRAPH"
	.align	4
	.sectionentsize	8
	.align		4
        /*0000*/ 	.word	0x00000000
	.align		4
        /*0004*/ 	.word	0xffffffff
	.align		4
        /*0008*/ 	.word	0x00000000
	.align		4
        /*000c*/ 	.word	0xfffffffe
	.align		4
        /*0010*/ 	.word	0x00000000
	.align		4
        /*0014*/ 	.word	0xfffffffd
	.align		4
        /*0018*/ 	.word	0x00000000
	.align		4
        /*001c*/ 	.word	0xfffffffc


//--------------------- .text.matmul_kernel       --------------------------
	.section	.text.matmul_kernel,"ax",@progbits
	.align	128
        .global         matmul_kernel
        .type           matmul_kernel,@function
        .size           matmul_kernel,(.L_x_20 - matmul_kernel)
        .other          matmul_kernel,@"STO_CUDA_ENTRY STV_DEFAULT"
matmul_kernel:
.text.matmul_kernel:
[----:B------:R-:W1:Y:S01]  /*0000*/  LDC R1, c[0x0][0x37c] ;  /* 0x0000df00ff017b82 */ /* 0x000e620000000800 */
[----:B------:R-:W2:Y:S02]  /*0010*/  S2R R0, SR_TID.X ;  /* 0x0000000000007919 */ /* 0x000ea40000002100 */
[----:B--2---:R-:W-:-:S13]  /*0020*/  ISETP.GE.U32.AND P0, PT, R0, 0x20, PT ;  /* 0x000000200000780c */ /* 0x004fda0003f06070 */
[----:B------:R-:W-:Y:S02]  /*0030*/  VOTEU.ANY UP0, P0 ;  /* 0x0000000000ff7886 */ /* 0x000fe40000000100 */
[----:B-1----:R-:W-:Y:S05]  /*0040*/  BRA.U UP0, `(.L_x_0) ;  /* 0x0000000100b87547 */ /* 0x002fea000b800000 */
[----:B------:R-:W1:Y:S01]  /*0050*/  S2UR UR6, SR_CgaCtaId ;  /* 0x00000000000679c3 */ /* 0x000e620000008800 */
[----:B------:R-:W-:Y:S01]  /*0060*/  NOP ;  /* 0x0000000000007918 */ /* 0x000fe20000000000 */
[----:B------:R-:W-:Y:S02]  /*0070*/  UMOV UR4, 0x40 ;  /* 0x0000004000047882 */ /* 0x000fe40000000000 */
[----:B-1----:R-:W-:-:S09]  /*0080*/  ULEA UR4, UR6, UR4, 0x18 ;  /* 0x0000000406047291 */ /* 0x002fd2000f8ec0ff */
[----:B------:R-:W1:Y:S01]  /*0090*/  LDS.U8 R0, [UR4] ;  /* 0x00000004ff007984 */ /* 0x000e620008000000 */
[----:B------:R-:W-:Y:S02]  /*00a0*/  UMOV UR4, 0x400 ;  /* 0x0000040000047882 */ /* 0x000fe40000000000 */
[----:B------:R-:W-:Y:S01]  /*00b0*/  ULEA UR4, UR6, UR4, 0x18 ;  /* 0x0000000406047291 */ /* 0x000fe2000f8ec0ff */
[----:B-1----:R-:W-:-:S13]  /*00c0*/  ISETP.NE.AND P0, PT, R0, RZ, PT ;  /* 0x000000ff0000720c */ /* 0x002fda0003f05270 */
[----:B------:R-:W-:Y:S05]  /*00d0*/  @P0 BRA `(.L_x_1) ;  /* 0x00000000007c0947 */ /* 0x000fea0003800000 */
[----:B------:R-:W-:-:S13]  /*00e0*/  ELECT P0, URZ, PT ;  /* 0x0000000000ff782f */ /* 0x000fda0003800000 */
[----:B------:R-:W-:Y:S05]  /*00f0*/  @!P0 BRA `(.L_x_2) ;  /* 0x0000000000848947 */ /* 0x000fea0003800000 */
[----:B------:R-:W-:Y:S01]  /*0100*/  UMOV UR5, 0x2 ;  /* 0x0000000200057882 */ /* 0x000fe20000000000 */
[----:B------:R-:W-:Y:S02]  /*0110*/  IMAD.MOV.U32 R4, RZ, RZ, 0x1 ;  /* 0x00000001ff047424 */ /* 0x000fe400078e00ff */
[----:B------:R-:W-:Y:S02]  /*0120*/  IMAD.MOV.U32 R5, RZ, RZ, 0x3 ;  /* 0x00000003ff057424 */ /* 0x000fe400078e00ff */
[----:B------:R-:W-:Y:S04]  /*0130*/  DEPBAR.LE SB1, 0x36 ;  /* 0x00009d800000791a */ /* 0x000fe80000000000 */
[----:B------:R-:W1:Y:S02]  /*0140*/  UTCATOMSWS.FIND_AND_SET.ALIGN UP1, UR5, UR5 ;  /* 0x00000005000575e3 */ /* 0x000e640008020800 */
[----:B-1----:R-:W-:-:S04]  /*0150*/  PLOP3.LUT P0, PT, PT, PT, UP1, 0x80, 0x8 ;  /* 0x000000000008781c */ /* 0x002fc80003f0f018 */
[----:B------:R-:W-:-:S04]  /*0160*/  SEL R0, RZ, 0xffffffff, !P0 ;  /* 0xffffffffff007807 */ /* 0x000fc80004000000 */
[----:B------:R-:W-:Y:S01]  /*0170*/  ISETP.NE.AND P0, PT, R0, RZ, PT ;  /* 0x000000ff0000720c */ /* 0x000fe20003f05270 */
[----:B------:R-:W-:-:S12]  /*0180*/  IMAD.U32 R0, RZ, RZ, UR5 ;  /* 0x00000005ff007e24 */ /* 0x000fd8000f8e00ff */
[----:B------:R-:W-:Y:S05]  /*0190*/  @P0 BRA `(.L_x_3) ;  /* 0x0000000000240947 */ /* 0x000fea0003800000 */
.L_x_4:
[----:B------:R-:W-:Y:S05]  /*01a0*/  NANOSLEEP 0x64 ;  /* 0x000000640000795d */ /* 0x000fea0003800000 */
[----:B------:R-:W-:-:S05]  /*01b0*/  UMOV UR5, 0x2 ;  /* 0x0000000200057882 */ /* 0x000fca0000000000 */
[----:B------:R-:W-:Y:S04]  /*01c0*/  DEPBAR.LE SB1, 0x36 ;  /* 0x00009d800000791a */ /* 0x000fe80000000000 */
[----:B------:R-:W1:Y:S02]  /*01d0*/  UTCATOMSWS.FIND_AND_SET.ALIGN UP1, UR5, UR5 ;  /* 0x00000005000575e3 */ /* 0x000e640008020800 */
[----:B-1----:R-:W-:-:S04]  /*01e0*/  PLOP3.LUT P0, PT, PT, PT, UP1, 0x80, 0x8 ;  /* 0x000000000008781c */ /* 0x002fc80003f0f018 */
[----:B------:R-:W-:-:S04]  /*01f0*/  SEL R0, RZ, 0xffffffff, !P0 ;  /* 0xffffffffff007807 */ /* 0x000fc80004000000 */
[----:B------:R-:W-:Y:S01]  /*0200*/  ISETP.NE.AND P0, PT, R0, RZ, PT ;  /* 0x000000ff0000720c */ /* 0x000fe20003f05270 */
[----:B------:R-:W-:-:S12]  /*0210*/  IMAD.U32 R0, RZ, RZ, UR5 ;  /* 0x00000005ff007e24 */ /* 0x000fd8000f8e00ff */
[----:B------:R-:W-:Y:S05]  /*0220*/  @!P0 BRA `(.L_x_4) ;  /* 0xfffffffc00dc8947 */ /* 0x000fea000383ffff */
.L_x_3:
[C---:B------:R-:W-:Y:S01]  /*0230*/  VIADD R3, R0.reuse, 0x10 ;  /* 0x0000001000037836 */ /* 0x040fe20000000000 */
[----:B------:R-:W-:Y:S01]  /*0240*/  UMOV UR5, 0x50 ;  /* 0x0000005000057882 */ /* 0x000fe20000000000 */
[----:B------:R-:W-:Y:S01]  /*0250*/  SHF.L.U32 R2, R5, R0, RZ ;  /* 0x0000000005027219 */ /* 0x000fe200000006ff */
[----:B------:R-:W-:Y:S01]  /*0260*/  ULEA UR5, UR6, UR5, 0x18 ;  /* 0x0000000506057291 */ /* 0x000fe2000f8ec0ff */
[----:B------:R-:W-:Y:S01]  /*0270*/  IMAD.SHL.U32 R0, R0, 0x20, RZ ;  /* 0x0000002000007824 */ /* 0x000fe200078e00ff */
[----:B------:R-:W-:-:S04]  /*0280*/  SHF.L.U32 R3, R4, R3, RZ ;  /* 0x0000000304037219 */ /* 0x000fc800000006ff */
[----:B------:R-:W-:-:S05]  /*0290*/  LOP3.LUT R2, R3, R2, RZ, 0xfc, !PT ;  /* 0x0000000203027212 */ /* 0x000fca00078efcff */
[----:B------:R1:W-:Y:S04]  /*02a0*/  ATOMS.OR RZ, [UR5], R2 ;  /* 0x00000002ffff798c */ /* 0x0003e8000b000005 */
[----:B------:R1:W-:Y:S01]  /*02b0*/  STS [UR4], R0 ;  /* 0x00000000ff007988 */ /* 0x0003e20008000804 */
[----:B------:R-:W-:Y:S05]  /*02c0*/  BRA `(.L_x_2) ;  /* 0x0000000000107947 */ /* 0x000fea0003800000 */
.L_x_1:
[----:B------:R-:W-:Y:S01]  /*02d0*/  IMAD.MOV.U32 R0, RZ, RZ, -0x1 ;  /* 0xffffffffff007424 */ /* 0x000fe200078e00ff */
[----:B------:R-:W-:-:S04]  /*02e0*/  MOV R2, 0x310 ;  /* 0x0000031000027802 */ /* 0x000fc80000000f00 */
[----:B------:R1:W-:Y:S03]  /*02f0*/  STS [UR4], R0 ;  /* 0x00000000ff007988 */ /* 0x0003e60008000804 */
[----:B-1----:R-:W-:Y:S05]  /*0300*/  CALL.REL.NOINC `($__internal_1_$__cuda_sm10x_tcgen05_guardrail_trap_phase_invalid_during_alloc) ;  /* 0x000000b000ac7944 */ /* 0x002fea0003c00000 */
.L_x_2:
[----:B------:R-:W-:Y:S05]  /*0310*/  WARPSYNC.ALL ;  /* 0x0000000000007948 */ /* 0x000fea0003800000 */
[----:B------:R-:W-:Y:S01]  /*0320*/  NOP ;  /* 0x0000000000007918 */ /* 0x000fe20000000000 */
.L_x_0:
[----:B------:R-:W2:Y:S01]  /*0330*/  LDC.64 R18, c[0x0][0x398] ;  /* 0x0000e600ff127b82 */ /* 0x000ea20000000a00 */
[----:B------:R-:W3:Y:S01]  /*0340*/  S2R R5, SR_CTAID.X ;  /* 0x0000000000057919 */ /* 0x000ee20000002500 */
[----:B------:R-:W4:Y:S01]  /*0350*/  LDCU UR32, c[0x0][0x3a0] ;  /* 0x00007400ff2077ac */ /* 0x000f220008000800 */
[----:B------:R-:W5:Y:S01]  /*0360*/  S2R R86, SR_TID.X ;  /* 0x0000000000567919 */ /* 0x000f620000002100 */
[----:B------:R-:W1:Y:S04]  /*0370*/  LDCU.64 UR16, c[0x0][0x3a8] ;  /* 0x00007500ff1077ac */ /* 0x000e680008000a00 */
[----:B------:R-:W1:Y:S01]  /*0380*/  S2UR UR5, SR_CgaCtaId ;  /* 0x00000000000579c3 */ /* 0x000e620000008800 */
[----:B------:R-:W1:Y:S01]  /*0390*/  LDCU.128 UR20, c[0x0][0x380] ;  /* 0x00007000ff1477ac */ /* 0x000e620008000c00 */
[----:B------:R-:W-:Y:S01]  /*03a0*/  UMOV UR29, 0x400 ;  /* 0x00000400001d7882 */ /* 0x000fe20000000000 */
[----:B------:R-:W1:Y:S01]  /*03b0*/  LDCU UR9, c[0x0][0x3b0] ;  /* 0x00007600ff0977ac */ /* 0x000e620008000800 */
[----:B------:R-:W-:Y:S01]  /*03c0*/  UMOV UR7, 0x1 ;  /* 0x0000000100077882 */ /* 0x000fe20000000000 */
[----:B----4-:R-:W-:Y:S01]  /*03d0*/  UIADD3 UR12, UPT, UPT, UR32, 0x3f, URZ ;  /* 0x0000003f200c7890 */ /* 0x010fe2000fffe0ff */
[----:B------:R-:W4:Y:S01]  /*03e0*/  LDCU.64 UR38, c[0x0][0x358] ;  /* 0x00006b00ff2677ac */ /* 0x000f220008000a00 */
[----:B-12---:R-:W-:Y:S01]  /*03f0*/  VIADD R0, R19, 0x3f ;  /* 0x0000003f13007836 */ /* 0x006fe20000000000 */
[----:B------:R-:W-:Y:S01]  /*0400*/  IABS R22, R18 ;  /* 0x0000001200167213 */ /* 0x000fe20000000000 */
[----:B------:R-:W-:Y:S01]  /*0410*/  UISETP.GT.AND UP1, UPT, UR12, 0x3f, UPT ;  /* 0x0000003f0c00788c */ /* 0x000fe2000bf24270 */
[----:B------:R-:W-:-:S02]  /*0420*/  IMAD.U32 R55, RZ, RZ, UR16 ;  /* 0x00000010ff377e24 */ /* 0x000fc4000f8e00ff */
[----:B------:R-:W-:Y:S01]  /*0430*/  SHF.R.S32.HI R3, RZ, 0x1f, R0 ;  /* 0x0000001fff037819 */ /* 0x000fe20000011400 */
[----:B------:R-:W-:Y:S01]  /*0440*/  USEL UR4, URZ, 0x4, !UP1 ;  /* 0x00000004ff047887 */ /* 0x000fe2000c800000 */
[----:B------:R-:W-:Y:S01]  /*0450*/  IMAD.U32 R87, RZ, RZ, UR16 ;  /* 0x00000010ff577e24 */ /* 0x000fe2000f8e00ff */
[----:B------:R-:W-:Y:S01]  /*0460*/  ULEA UR29, UR5, UR29, 0x18 ;  /* 0x0000001d051d7291 */ /* 0x000fe2000f8ec0ff */
[----:B------:R-:W-:Y:S01]  /*0470*/  LEA.HI R3, R3, R0, RZ, 0x6 ;  /* 0x0000000003037211 */ /* 0x000fe200078f30ff */
[----:B------:R-:W-:Y:S01]  /*0480*/  IMAD.U32 R89, RZ, RZ, UR16 ;  /* 0x00000010ff597e24 */ /* 0x000fe2000f8e00ff */
[----:B---3--:R-:W-:Y:S01]  /*0490*/  IABS R8, R5 ;  /* 0x0000000500087213 */ /* 0x008fe20000000000 */
[----:B------:R-:W-:Y:S01]  /*04a0*/  IMAD.U32 R24, RZ, RZ, UR4 ;  /* 0x00000004ff187e24 */ /* 0x000fe2000f8e00ff */
[----:B------:R-:W-:Y:S01]  /*04b0*/  SHF.R.S32.HI R3, RZ, 0x6, R3 ;  /* 0x00000006ff037819 */ /* 0x000fe20000011403 */
[----:B------:R-:W-:Y:S01]  /*04c0*/  IMAD.U32 R76, RZ, RZ, UR16 ;  /* 0x00000010ff4c7e24 */ /* 0x000fe2000f8e00ff */
[----:B-----5:R-:W-:Y:S01]  /*04d0*/  LOP3.LUT R82, R86, 0x3f, RZ, 0xc0, !PT ;  /* 0x0000003f56527812 */ /* 0x020fe200078ec0ff */
[----:B------:R-:W-:Y:S01]  /*04e0*/  IMAD.U32 R80, RZ, RZ, UR16 ;  /* 0x00000010ff507e24 */ /* 0x000fe2000f8e00ff */
[----:B------:R-:W1:Y:S01]  /*04f0*/  LDCU UR4, c[0x0][0x3a4] ;  /* 0x00007480ff0477ac */ /* 0x000e620008000800 */
[----:B------:R-:W-:Y:S01]  /*0500*/  IMAD.SHL.U32 R4, R3, 0x4, RZ ;  /* 0x0000000403047824 */ /* 0x000fe200078e00ff */
[----:B------:R-:W-:-:S04]  /*0510*/  UIADD3 UR33, UPT, UPT, UR29, 0x18000, URZ ;  /* 0x000180001d217890 */ /* 0x000fc8000fffe0ff */
[-C--:B------:R-:W-:Y:S02]  /*0520*/  IABS R7, R4.reuse ;  /* 0x0000000400077213 */ /* 0x080fe40000000000 */
[----:B------:R-:W-:Y:S02]  /*0530*/  IABS R10, R4 ;  /* 0x00000004000a7213 */ /* 0x000fe40000000000 */
[----:B------:R-:W2:Y:S01]  /*0540*/  I2F.RP R0, R7 ;  /* 0x0000000700007306 */ /* 0x000ea20000209400 */
[----:B------:R-:W-:-:S07]  /*0550*/  UMOV UR28, UR33 ;  /* 0x00000021001c7c82 */ /* 0x000fce0008000000 */
[----:B--2---:R-:W2:Y:S02]  /*0560*/  MUFU.RCP R0, R0 ;  /* 0x0000000000007308 */ /* 0x004ea40000001000 */
[----:B--2---:R-:W-:Y:S02]  /*0570*/  VIADD R2, R0, 0xffffffe ;  /* 0x0ffffffe00027836 */ /* 0x004fe40000000000 */
[----:B------:R-:W-:-:S04]  /*0580*/  IMAD.MOV R0, RZ, RZ, -R10 ;  /* 0x000000ffff007224 */ /* 0x000fc800078e0a0a */
[----:B------:R2:W3:Y:S02]  /*0590*/  F2I.FTZ.U32.TRUNC.NTZ R3, R2 ;  /* 0x0000000200037305 */ /* 0x0004e4000021f000 */
[----:B--2---:R-:W-:Y:S02]  /*05a0*/  IMAD.MOV.U32 R2, RZ, RZ, RZ ;  /* 0x000000ffff027224 */ /* 0x004fe400078e00ff */
[----:B---3--:R-:W-:-:S04]  /*05b0*/  IMAD.MOV R6, RZ, RZ, -R3 ;  /* 0x000000ffff067224 */ /* 0x008fc800078e0a03 */
[----:B------:R-:W-:Y:S02]  /*05c0*/  IMAD R9, R6, R7, RZ ;  /* 0x0000000706097224 */ /* 0x000fe400078e02ff */
[----:B------:R-:W-:Y:S02]  /*05d0*/  IMAD.MOV.U32 R6, RZ, RZ, R8 ;  /* 0x000000ffff067224 */ /* 0x000fe400078e0008 */
[----:B------:R-:W-:-:S04]  /*05e0*/  IMAD.HI.U32 R3, R3, R9, R2 ;  /* 0x0000000903037227 */ /* 0x000fc800078e0002 */
[----:B------:R-:W-:Y:S02]  /*05f0*/  IMAD.SHL.U32 R9, R86, 0x4, RZ ;  /* 0x0000000456097824 */ /* 0x000fe400078e00ff */
[----:B------:R-:W-:-:S04]  /*0600*/  IMAD.HI.U32 R3, R3, R6, RZ ;  /* 0x0000000603037227 */ /* 0x000fc800078e00ff */
[----:B------:R-:W-:Y:S02]  /*0610*/  IMAD R0, R3, R0, R6 ;  /* 0x0000000003007224 */ /* 0x000fe400078e0206 */
[----:B------:R-:W2:Y:S01]  /*0620*/  I2F.RP R6, R22 ;  /* 0x0000001600067306 */ /* 0x000ea20000209400 */
[----:B------:R-:W-:Y:S02]  /*0630*/  BAR.SYNC.DEFER_BLOCKING 0x0 ;  /* 0x0000000000007b1d */ /* 0x000fe40000010000 */
[----:B------:R-:W-:-:S05]  /*0640*/  ISETP.GT.U32.AND P1, PT, R7, R0, PT ;  /* 0x000000000700720c */ /* 0x000fca0003f24070 */
[----:B--2---:R-:W-:Y:S08]  /*0650*/  MUFU.RCP R6, R6 ;  /* 0x0000000600067308 */ /* 0x004ff00000001000 */
[----:B------:R-:W-:Y:S02]  /*0660*/  @!P1 IMAD.IADD R0, R0, 0x1, -R7 ;  /* 0x0000000100009824 */ /* 0x000fe400078e0a07 */
[----:B------:R-:W-:Y:S01]  /*0670*/  @!P1 VIADD R3, R3, 0x1 ;  /* 0x0000000103039836 */ /* 0x000fe20000000000 */
[----:B------:R-:W-:-:S02]  /*0680*/  ISETP.NE.AND P1, PT, R4, RZ, PT ;  /* 0x000000ff0400720c */ /* 0x000fc40003f25270 */
[----:B------:R-:W-:Y:S02]  /*0690*/  ISETP.GE.U32.AND P0, PT, R0, R7, PT ;  /* 0x000000070000720c */ /* 0x000fe40003f06070 */
[----:B------:R-:W-:-:S04]  /*06a0*/  LOP3.LUT R0, R5, R4, RZ, 0x3c, !PT ;  /* 0x0000000405007212 */ /* 0x000fc800078e3cff */
[----:B------:R-:W-:Y:S01]  /*06b0*/  ISETP.GE.AND P2, PT, R0, RZ, PT ;  /* 0x000000ff0000720c */ /* 0x000fe20003f46270 */
[----:B------:R-:W-:-:S06]  /*06c0*/  VIADD R0, R18, 0x3f ;  /* 0x0000003f12007836 */ /* 0x000fcc0000000000 */
[----:B------:R-:W-:-:S04]  /*06d0*/  @P0 VIADD R3, R3, 0x1 ;  /* 0x0000000103030836 */ /* 0x000fc80000000000 */
[----:B------:R-:W-:Y:S01]  /*06e0*/  IMAD.MOV.U32 R2, RZ, RZ, R3 ;  /* 0x000000ffff027224 */ /* 0x000fe200078e0003 */
[----:B------:R-:W-:-:S03]  /*06f0*/  SHF.R.S32.HI R3, RZ, 0x1f, R0 ;  /* 0x0000001fff037819 */ /* 0x000fc60000011400 */
[----:B------:R-:W-:Y:S01]  /*0700*/  @!P2 IMAD.MOV R2, RZ, RZ, -R2 ;  /* 0x000000ffff02a224 */ /* 0x000fe200078e0a02 */
[----:B------:R-:W-:Y:S02]  /*0710*/  @!P1 LOP3.LUT R2, RZ, R4, RZ, 0x33, !PT ;  /* 0x00000004ff029212 */ /* 0x000fe400078e33ff */
[----:B------:R-:W-:-:S03]  /*0720*/  LEA.HI R3, R3, R0, RZ, 0x6 ;  /* 0x0000000003037211 */ /* 0x000fc600078f30ff */
[----:B------:R-:W-:Y:S02]  /*0730*/  IMAD.SHL.U32 R14, R2, 0x4, RZ ;  /* 0x00000004020e7824 */ /* 0x000fe400078e00ff */
[----:B------:R-:W-:-:S03]  /*0740*/  IMAD.MOV R2, RZ, RZ, -R2 ;  /* 0x000000ffff027224 */ /* 0x000fc600078e0a02 */
[----:B------:R-:W-:Y:S01]  /*0750*/  LEA.HI.SX32 R3, R3, -R14, 0x1a ;  /* 0x8000000e03037211 */ /* 0x000fe200078fd2ff */
[----:B------:R-:W-:Y:S01]  /*0760*/  IMAD R23, R4, R2, R5 ;  /* 0x0000000204177224 */ /* 0x000fe200078e0205 */
[----:B------:R-:W-:Y:S01]  /*0770*/  IABS R4, R19 ;  /* 0x0000001300047213 */ /* 0x000fe20000000000 */
[----:B------:R-:W-:Y:S01]  /*0780*/  IMAD.MOV.U32 R2, RZ, RZ, RZ ;  /* 0x000000ffff027224 */ /* 0x000fe200078e00ff */
[----:B------:R-:W-:-:S04]  /*0790*/  VIMNMX R16, PT, PT, R3, 0x4, PT ;  /* 0x0000000403107848 */ /* 0x000fc80003fe0100 */
[-C--:B------:R-:W-:Y:S02]  /*07a0*/  IABS R13, R16.reuse ;  /* 0x00000010000d7213 */ /* 0x080fe40000000000 */
[----:B------:R-:W-:Y:S02]  /*07b0*/  IABS R7, R16 ;  /* 0x0000001000077213 */ /* 0x000fe40000000000 */
[----:B------:R-:W2:Y:S08]  /*07c0*/  I2F.RP R0, R13 ;  /* 0x0000000d00007306 */ /* 0x000eb00000209400 */
[----:B--2---:R-:W2:Y:S02]  /*07d0*/  MUFU.RCP R0, R0 ;  /* 0x0000000000007308 */ /* 0x004ea40000001000 */
[----:B--2---:R-:W-:Y:S01]  /*07e0*/  VIADD R3, R0, 0xffffffe ;  /* 0x0ffffffe00037836 */ /* 0x004fe20000000000 */
[----:B------:R-:W-:-:S05]  /*07f0*/  IABS R0, R23 ;  /* 0x0000001700007213 */ /* 0x000fca0000000000 */
[----:B------:R-:W2:Y:S02]  /*0800*/  F2I.FTZ.U32.TRUNC.NTZ R3, R3 ;  /* 0x0000000300037305 */ /* 0x000ea4000021f000 */
[----:B--2---:R-:W-:-:S04]  /*0810*/  IMAD.MOV R8, RZ, RZ, -R3 ;  /* 0x000000ffff087224 */ /* 0x004fc800078e0a03 */
[----:B------:R-:W-:Y:S02]  /*0820*/  IMAD R5, R8, R13, RZ ;  /* 0x0000000d08057224 */ /* 0x000fe400078e02ff */
[----:B------:R-:W2:Y:S02]  /*0830*/  I2F.RP R8, R4 ;  /* 0x0000000400087306 */ /* 0x000ea40000209400 */
[----:B------:R-:W-:-:S04]  /*0840*/  IMAD.HI.U32 R2, R3, R5, R2 ;  /* 0x0000000503027227 */ /* 0x000fc800078e0002 */
[----:B------:R-:W-:Y:S02]  /*0850*/  IMAD.MOV R3, RZ, RZ, -R7 ;  /* 0x000000ffff037224 */ /* 0x000fe400078e0a07 */
[----:B------:R-:W-:-:S04]  /*0860*/  IMAD.HI.U32 R5, R2, R0, RZ ;  /* 0x0000000002057227 */ /* 0x000fc800078e00ff */
[----:B------:R-:W-:Y:S01]  /*0870*/  IMAD R2, R5, R3, R0 ;  /* 0x0000000305027224 */ /* 0x000fe200078e0200 */
[--C-:B------:R-:W-:Y:S01]  /*0880*/  SHF.R.U32.HI R3, RZ, 0x5, R86.reuse ;  /* 0x00000005ff037819 */ /* 0x100fe20000011656 */
[----:B------:R-:W-:Y:S01]  /*0890*/  IMAD.SHL.U32 R7, R86, 0x10, RZ ;  /* 0x0000001056077824 */ /* 0x000fe200078e00ff */
[----:B--2---:R-:W2:Y:S01]  /*08a0*/  MUFU.RCP R8, R8 ;  /* 0x0000000800087308 */ /* 0x004ea20000001000 */
[----:B------:R-:W-:Y:S02]  /*08b0*/  SHF.R.S32.HI R0, RZ, 0x6, R86 ;  /* 0x00000006ff007819 */ /* 0x000fe40000011456 */
[----:B------:R-:W-:Y:S02]  /*08c0*/  ISETP.GT.U32.AND P1, PT, R13, R2, PT ;  /* 0x000000020d00720c */ /* 0x000fe40003f24070 */
[----:B------:R-:W-:Y:S02]  /*08d0*/  R2UR UR8, R3 ;  /* 0x00000000030872ca */ /* 0x000fe400000e0000 */
[----:B------:R-:W-:-:S02]  /*08e0*/  SGXT R0, R0, 0x1 ;  /* 0x000000010000781a */ /* 0x000fc40000000200 */
[----:B------:R-:W-:Y:S02]  /*08f0*/  LOP3.LUT R3, R86, 0x40, RZ, 0xc0, !PT ;  /* 0x0000004056037812 */ /* 0x000fe400078ec0ff */
[----:B------:R-:W-:Y:S01]  /*0900*/  LOP3.LUT R10, R7, 0x70, RZ, 0xc0, !PT ;  /* 0x00000070070a7812 */ /* 0x000fe200078ec0ff */
[----:B------:R-:W-:Y:S01]  /*0910*/  VIADD R7, R6, 0xffffffe ;  /* 0x0ffffffe06077836 */ /* 0x000fe20000000000 */
[----:B------:R-:W-:Y:S02]  /*0920*/  LOP3.LUT R12, R0, 0x90, RZ, 0xc0, !PT ;  /* 0x00000090000c7812 */ /* 0x000fe400078ec0ff */
[----:B------:R-:W-:Y:S01]  /*0930*/  LOP3.LUT R6, R23, R16, RZ, 0x3c, !PT ;  /* 0x0000001017067212 */ /* 0x000fe200078e3cff */
[----:B------:R-:W-:Y:S01]  /*0940*/  @!P1 IMAD.IADD R2, R2, 0x1, -R13 ;  /* 0x0000000102029824 */ /* 0x000fe200078e0a0d */
[----:B------:R-:W-:Y:S01]  /*0950*/  LEA.HI R0, R3, R10, RZ, 0x1c ;  /* 0x0000000a03007211 */ /* 0x000fe200078fe0ff */
[----:B--2---:R-:W-:Y:S01]  /*0960*/  VIADD R8, R8, 0xffffffe ;  /* 0x0ffffffe08087836 */ /* 0x004fe20000000000 */
[----:B------:R-:W-:Y:S01]  /*0970*/  SHF.R.U32.HI R3, RZ, 0x6, R86 ;  /* 0x00000006ff037819 */ /* 0x000fe20000011656 */
[----:B------:R-:W-:Y:S01]  /*0980*/  @!P1 VIADD R5, R5, 0x1 ;  /* 0x0000000105059836 */ /* 0x000fe20000000000 */
[----:B------:R-:W-:Y:S01]  /*0990*/  ISETP.GE.U32.AND P0, PT, R2, R13, PT ;  /* 0x0000000d0200720c */ /* 0x000fe20003f06070 */
[----:B------:R-:W-:Y:S01]  /*09a0*/  IMAD.SHL.U32 R2, R86, 0x100, RZ ;  /* 0x0000010056027824 */ /* 0x000fe200078e00ff */
[----:B------:R-:W-:Y:S01]  /*09b0*/  ISETP.GE.AND P2, PT, R6, RZ, PT ;  /* 0x000000ff0600720c */ /* 0x000fe20003f46270 */
[----:B------:R-:W2:Y:S01]  /*09c0*/  F2I.FTZ.U32.TRUNC.NTZ R7, R7 ;  /* 0x0000000700077305 */ /* 0x000ea2000021f000 */
[----:B------:R-:W-:Y:S01]  /*09d0*/  ISETP.NE.AND P1, PT, R16, RZ, PT ;  /* 0x000000ff1000720c */ /* 0x000fe20003f25270 */
[----:B------:R-:W-:Y:S01]  /*09e0*/  IMAD R0, R82, 0x80, R0 ;  /* 0x0000008052007824 */ /* 0x000fe200078e0200 */
[----:B------:R-:W-:-:S02]  /*09f0*/  SGXT.U32 R3, R3, 0x1 ;  /* 0x000000010303781a */ /* 0x000fc40000000000 */
[----:B------:R-:W-:Y:S02]  /*0a00*/  LOP3.LUT R11, R12, 0x7c, R9, 0x78, !PT ;  /* 0x0000007c0c0b7812 */ /* 0x000fe400078e7809 */
[C---:B------:R-:W-:Y:S01]  /*0a10*/  LOP3.LUT R15, R3.reuse, 0x2, RZ, 0xfc, !PT ;  /* 0x00000002030f7812 */ /* 0x040fe200078efcff */
[----:B------:R3:W5:Y:S01]  /*0a20*/  F2I.FTZ.U32.TRUNC.NTZ R9, R8 ;  /* 0x0000000800097305 */ /* 0x000762000021f000 */
[----:B------:R-:W-:Y:S01]  /*0a30*/  ISETP.GE.AND P3, PT, R3, UR32, PT ;  /* 0x0000002003007c0c */ /* 0x000fe2000bf66270 */
[----:B------:R-:W-:Y:S01]  /*0a40*/  @P0 VIADD R5, R5, 0x1 ;  /* 0x0000000105050836 */ /* 0x000fe20000000000 */
[----:B------:R-:W-:Y:S01]  /*0a50*/  ISETP.GE.AND P0, PT, R15, UR32, PT ;  /* 0x000000200f007c0c */ /* 0x000fe2000bf06270 */
[----:B------:R-:W-:Y:S01]  /*0a60*/  IMAD R220, R3, UR16, RZ ;  /* 0x0000001003dc7c24 */ /* 0x000fe2000f8e02ff */
[----:B------:R-:W-:Y:S01]  /*0a70*/  LOP3.LUT R2, R11, 0x2000, R2, 0xf8, !PT ;  /* 0x000020000b027812 */ /* 0x000fe200078ef802 */
[----:B------:R-:W-:Y:S01]  /*0a80*/  IMAD.MOV.U32 R12, RZ, RZ, R5 ;  /* 0x000000ffff0c7224 */ /* 0x000fe200078e0005 */
[C---:B------:R-:W-:Y:S01]  /*0a90*/  SEL R10, R24.reuse, RZ, !P0 ;  /* 0x000000ff180a7207 */ /* 0x040fe20004000000 */
[----:B--2---:R-:W-:Y:S01]  /*0aa0*/  IMAD.MOV R6, RZ, RZ, -R7 ;  /* 0x000000ffff067224 */ /* 0x004fe200078e0a07 */
[----:B---3--:R-:W-:Y:S01]  /*0ab0*/  SEL R8, R24, RZ, !P3 ;  /* 0x000000ff18087207 */ /* 0x008fe20005800000 */
[----:B------:R-:W-:Y:S01]  /*0ac0*/  @!P2 IMAD.MOV R12, RZ, RZ, -R12 ;  /* 0x000000ffff0ca224 */ /* 0x000fe200078e0a0c */
[----:B------:R-:W-:Y:S01]  /*0ad0*/  @!P1 LOP3.LUT R12, RZ, R16, RZ, 0x33, !PT ;  /* 0x00000010ff0c9212 */ /* 0x000fe200078e33ff */
[----:B------:R-:W-:Y:S01]  /*0ae0*/  IMAD.MOV.U32 R5, RZ, RZ, R6 ;  /* 0x000000ffff057224 */ /* 0x000fe200078e0006 */
[----:B------:R-:W-:Y:S01]  /*0af0*/  ISETP.NE.U32.AND P5, PT, R10, RZ, PT ;  /* 0x000000ff0a00720c */ /* 0x000fe20003fa5070 */
[----:B------:R-:W-:Y:S01]  /*0b00*/  IMAD.MOV.U32 R6, RZ, RZ, RZ ;  /* 0x000000ffff067224 */ /* 0x000fe200078e00ff */
[----:B------:R-:W-:Y:S01]  /*0b10*/  ISETP.NE.U32.AND P2, PT, R8, RZ, PT ;  /* 0x000000ff0800720c */ /* 0x000fe20003f45070 */
[----:B-----5:R-:W-:Y:S01]  /*0b20*/  IMAD.MOV R11, RZ, RZ, -R9 ;  /* 0x000000ffff0b7224 */ /* 0x020fe200078e0a09 */
[C---:B------:R-:W-:Y:S01]  /*0b30*/  LOP3.LUT R233, R3.reuse, 0x20, RZ, 0xfc, !PT ;  /* 0x0000002003e97812 */ /* 0x040fe200078efcff */
[----:B------:R-:W-:Y:S01]  /*0b40*/  IMAD.SHL.U32 R10, R12, 0x40, RZ ;  /* 0x000000400c0a7824 */ /* 0x000fe200078e00ff */
[----:B------:R-:W-:Y:S01]  /*0b50*/  LOP3.LUT R232, R3, 0x22, RZ, 0xfc, !PT ;  /* 0x0000002203e87812 */ /* 0x000fe200078efcff */
[----:B------:R-:W-:Y:S01]  /*0b60*/  IMAD R11, R11, R4, RZ ;  /* 0x000000040b0b7224 */ /* 0x000fe200078e02ff */
[----:B------:R-:W-:Y:S01]  /*0b70*/  LOP3.LUT R252, R3, 0x4, RZ, 0xfc, !PT ;  /* 0x0000000403fc7812 */ /* 0x000fe200078efcff */
[----:B------:R-:W-:Y:S01]  /*0b80*/  IMAD.MOV.U32 R8, RZ, RZ, RZ ;  /* 0x000000ffff087224 */ /* 0x000fe200078e00ff */
[C-C-:B------:R-:W-:Y:S01]  /*0b90*/  LOP3.LUT R216, R10.reuse, 0x4, R3.reuse, 0xfe, !PT ;  /* 0x000000040ad87812 */ /* 0x140fe200078efe03 */
[----:B------:R-:W-:Y:S01]  /*0ba0*/  IMAD R5, R5, R22, RZ ;  /* 0x0000001605057224 */ /* 0x000fe200078e02ff */
[----:B------:R-:W-:Y:S01]  /*0bb0*/  LOP3.LUT R210, R10, 0x10, R3, 0xfe, !PT ;  /* 0x000000100ad27812 */ /* 0x000fe200078efe03 */
[----:B------:R-:W-:Y:S01]  /*0bc0*/  IMAD.HI.U32 R8, R9, R11, R8 ;  /* 0x0000000b09087227 */ /* 0x000fe200078e0008 */
[----:B------:R-:W-:-:S02]  /*0bd0*/  IABS R17, R216 ;  /* 0x000000d800117213 */ /* 0x000fc40000000000 */
[----:B------:R-:W-:Y:S01]  /*0be0*/  IABS R33, R210 ;  /* 0x000000d200217213 */ /* 0x000fe20000000000 */
[----:B------:R-:W-:Y:S01]  /*0bf0*/  IMAD.HI.U32 R6, R7, R5, R6 ;  /* 0x0000000507067227 */ /* 0x000fe200078e0006 */
[C-C-:B------:R-:W-:Y:S02]  /*0c00*/  LOP3.LUT R206, R10.reuse, 0x18, R3.reuse, 0xfe, !PT ;  /* 0x000000180ace7812 */ /* 0x140fe400078efe03 */
[----:B------:R-:W-:Y:S01]  /*0c10*/  LOP3.LUT R202, R10, 0x1c, R3, 0xfe, !PT ;  /* 0x0000001c0aca7812 */ /* 0x000fe200078efe03 */
[----:B------:R-:W-:Y:S01]  /*0c20*/  IMAD.HI.U32 R11, R8, R17, RZ ;  /* 0x00000011080b7227 */ /* 0x000fe200078e00ff */
[----:B------:R-:W-:Y:S02]  /*0c30*/  IABS R41, R206 ;  /* 0x000000ce00297213 */ /* 0x000fe40000000000 */
[----:B------:R-:W-:Y:S01]  /*0c40*/  IABS R47, R202 ;  /* 0x000000ca002f7213 */ /* 0x000fe20000000000 */
[----:B------:R-:W-:Y:S01]  /*0c50*/  IMAD.MOV R11, RZ, RZ, -R11 ;  /* 0x000000ffff0b7224 */ /* 0x000fe200078e0a0b */
[C---:B------:R-:W-:Y:S01]  /*0c60*/  LOP3.LUT R218, R10.reuse, R3, RZ, 0xfc, !PT ;  /* 0x000000030ada7212 */ /* 0x040fe200078efcff */
[----:B------:R-:W-:Y:S01]  /*0c70*/  IMAD.MOV R5, RZ, RZ, -R12 ;  /* 0x000000ffff057224 */ /* 0x000fe200078e0a0c */
[----:B------:R-:W-:Y:S01]  /*0c80*/  LOP3.LUT R217, R10, 0x2, R3, 0xfe, !PT ;  /* 0x000000020ad97812 */ /* 0x000fe200078efe03 */
[----:B------:R-:W-:Y:S01]  /*0c90*/  IMAD R11, R4, R11, R17 ;  /* 0x0000000b040b7224 */ /* 0x000fe200078e0211 */
[----:B------:R-:W-:Y:S01]  /*0ca0*/  IABS R13, R218 ;  /* 0x000000da000d7213 */ /* 0x000fe20000000000 */
[----:B------:R-:W-:Y:S01]  /*0cb0*/  IMAD.HI.U32 R17, R8, R33, RZ ;  /* 0x0000002108117227 */ /* 0x000fe200078e00ff */
[----:B------:R-:W-:-:S02]  /*0cc0*/  LOP3.LUT R140, R10, 0x3e, R3, 0xfe, !PT ;  /* 0x0000003e0a8c7812 */ /* 0x000fc400078efe03 */
[----:B------:R-:W-:Y:S01]  /*0cd0*/  IABS R15, R217 ;  /* 0x000000d9000f7213 */ /* 0x000fe20000000000 */
[----:B------:R-:W-:Y:S01]  /*0ce0*/  IMAD.MOV R17, RZ, RZ, -R17 ;  /* 0x000000ffff117224 */ /* 0x000fe200078e0a11 */
[----:B------:R-:W-:Y:S01]  /*0cf0*/  LOP3.LUT R215, R10, 0x6, R3, 0xfe, !PT ;  /* 0x000000060ad77812 */ /* 0x000fe200078efe03 */
[----:B------:R-:W-:Y:S01]  /*0d00*/  IMAD R5, R16, R5, R23 ;  /* 0x0000000510057224 */ /* 0x000fe200078e0217 */
[----:B------:R-:W-:Y:S01]  /*0d10*/  IABS R85, R140 ;  /* 0x0000008c00557213 */ /* 0x000fe20000000000 */
[----:B------:R-:W-:Y:S01]  /*0d20*/  IMAD R33, R4, R17, R33 ;  /* 0x0000001104217224 */ /* 0x000fe200078e0221 */
[----:B------:R-:W-:Y:S01]  /*0d30*/  IABS R21, R215 ;  /* 0x000000d700157213 */ /* 0x000fe20000000000 */
[----:B------:R-:W-:Y:S01]  /*0d40*/  IMAD.IADD R5, R14, 0x1, R5 ;  /* 0x000000010e057824 */ /* 0x000fe200078e0205 */
[--C-:B------:R-:W-:Y:S01]  /*0d50*/  LOP3.LUT R214, R10, 0x8, R3.reuse, 0xfe, !PT ;  /* 0x000000080ad67812 */ /* 0x100fe200078efe03 */
[----:B------:R-:W-:Y:S01]  /*0d60*/  IMAD.HI.U32 R17, R8, R41, RZ ;  /* 0x0000002908117227 */ /* 0x000fe200078e00ff */
[----:B------:R-:W-:-:S02]  /*0d70*/  LOP3.LUT R212, R10, 0xc, R3, 0xfe, !PT ;  /* 0x0000000c0ad47812 */ /* 0x000fc400078efe03 */
[----:B------:R-:W-:Y:S01]  /*0d80*/  LOP3.LUT R213, R10, 0xa, R3, 0xfe, !PT ;  /* 0x0000000a0ad57812 */ /* 0x000fe200078efe03 */
[----:B------:R-:W-:Y:S01]  /*0d90*/  IMAD.MOV R17, RZ, RZ, -R17 ;  /* 0x000000ffff117224 */ /* 0x000fe200078e0a11 */
[----:B------:R-:W-:Y:S01]  /*0da0*/  IABS R27, R212 ;  /* 0x000000d4001b7213 */ /* 0x000fe20000000000 */
[----:B------:R-:W-:Y:S01]  /*0db0*/  IMAD R219, R5, 0x40, R82 ;  /* 0x0000004005db7824 */ /* 0x000fe200078e0252 */
[C---:B------:R-:W-:Y:S01]  /*0dc0*/  ISETP.GT.U32.AND P3, PT, R4.reuse, R11, PT ;  /* 0x0000000b0400720c */ /* 0x040fe20003f64070 */
[----:B------:R-:W-:Y:S01]  /*0dd0*/  IMAD R41, R4, R17, R41 ;  /* 0x0000001104297224 */ /* 0x000fe200078e0229 */
[----:B------:R-:W-:Y:S01]  /*0de0*/  IABS R25, R213 ;  /* 0x000000d500197213 */ /* 0x000fe20000000000 */
[----:B------:R-:W-:Y:S01]  /*0df0*/  IMAD.HI.U32 R5, R8, R47, RZ ;  /* 0x0000002f08057227 */ /* 0x000fe200078e00ff */
[----:B------:R-:W-:Y:S02]  /*0e00*/  IABS R17, R219 ;  /* 0x000000db00117213 */ /* 0x000fe40000000000 */
[C---:B------:R-:W-:Y:S01]  /*0e10*/  LOP3.LUT R211, R10.reuse, 0xe, R3, 0xfe, !PT ;  /* 0x0000000e0ad37812 */ /* 0x040fe200078efe03 */
[----:B------:R-:W-:Y:S01]  /*0e20*/  IMAD.MOV R5, RZ, RZ, -R5 ;  /* 0x000000ffff057224 */ /* 0x000fe200078e0a05 */
[----:B------:R-:W-:Y:S01]  /*0e30*/  LOP3.LUT R208, R10, 0x14, R3, 0xfe, !PT ;  /* 0x000000140ad07812 */ /* 0x000fe200078efe03 */
[----:B------:R-:W-:Y:S01]  /*0e40*/  IMAD.HI.U32 R6, R6, R17, RZ ;  /* 0x0000001106067227 */ /* 0x000fe200078e00ff */
[----:B------:R-:W-:-:S02]  /*0e50*/  IABS R31, R211 ;  /* 0x000000d3001f7213 */ /* 0x000fc40000000000 */
[----:B------:R-:W-:Y:S01]  /*0e60*/  IABS R37, R208 ;  /* 0x000000d000257213 */ /* 0x000fe20000000000 */
[----:B------:R-:W-:Y:S01]  /*0e70*/  IMAD.MOV R6, RZ, RZ, -R6 ;  /* 0x000000ffff067224 */ /* 0x000fe200078e0a06 */
[----:B------:R-:W-:Y:S01]  /*0e80*/  LOP3.LUT R209, R10, 0x12, R3, 0xfe, !PT ;  /* 0x000000120ad17812 */ /* 0x000fe200078efe03 */
[----:B------:R-:W-:Y:S01]  /*0e90*/  IMAD R47, R4, R5, R47 ;  /* 0x00000005042f7224 */ /* 0x000fe200078e022f */
[----:B------:R-:W-:Y:S01]  /*0ea0*/  LOP3.LUT R207, R10, 0x16, R3, 0xfe, !PT ;  /* 0x000000160acf7812 */ /* 0x000fe200078efe03 */
[----:B------:R-:W-:Y:S01]  /*0eb0*/  IMAD R5, R22, R6, R17 ;  /* 0x0000000616057224 */ /* 0x000fe200078e0211 */
[----:B------:R-:W-:Y:S01]  /*0ec0*/  IABS R35, R209 ;  /* 0x000000d100237213 */ /* 0x000fe20000000000 */
[----:B------:R-:W-:Y:S01]  /*0ed0*/  IMAD.HI.U32 R7, R8, R13, RZ ;  /* 0x0000000d08077227 */ /* 0x000fe200078e00ff */
[----:B------:R-:W-:Y:S02]  /*0ee0*/  IABS R39, R207 ;  /* 0x000000cf00277213 */ /* 0x000fe40000000000 */
[----:B------:R-:W-:Y:S01]  /*0ef0*/  ISETP.GT.U32.AND P0, PT, R22, R5, PT ;  /* 0x000000051600720c */ /* 0x000fe20003f04070 */
[----:B------:R-:W-:Y:S01]  /*0f00*/  IMAD.HI.U32 R9, R8, R15, RZ ;  /* 0x0000000f08097227 */ /* 0x000fe200078e00ff */
[----:B------:R-:W-:-:S02]  /*0f10*/  LOP3.LUT R201, R10, 0x1e, R3, 0xfe, !PT ;  /* 0x0000001e0ac97812 */ /* 0x000fc400078efe03 */
[----:B------:R-:W-:Y:S01]  /*0f20*/  LOP3.LUT R204, R10, 0x1a, R3, 0xfe, !PT ;  /* 0x0000001a0acc7812 */ /* 0x000fe200078efe03 */
[----:B------:R-:W-:Y:S01]  /*0f30*/  IMAD.MOV R7, RZ, RZ, -R7 ;  /* 0x000000ffff077224 */ /* 0x000fe200078e0a07 */
[----:B------:R-:W-:Y:S01]  /*0f40*/  IABS R49, R201 ;  /* 0x000000c900317213 */ /* 0x000fe20000000000 */
[----:B------:R-:W-:Y:S01]  /*0f50*/  IMAD.HI.U32 R17, R8, R85, RZ ;  /* 0x0000005508117227 */ /* 0x000fe200078e00ff */
[----:B------:R-:W-:Y:S02]  /*0f60*/  IABS R45, R204 ;  /* 0x000000cc002d7213 */ /* 0x000fe40000000000 */
[C---:B------:R-:W-:Y:S01]  /*0f70*/  LOP3.LUT R200, R10.reuse, 0x20, R3, 0xfe, !PT ;  /* 0x000000200ac87812 */ /* 0x040fe200078efe03 */
[----:B------:R-:W-:Y:S01]  /*0f80*/  IMAD.MOV R9, RZ, RZ, -R9 ;  /* 0x000000ffff097224 */ /* 0x000fe200078e0a09 */
[----:B------:R-:W-:Y:S01]  /*0f90*/  LOP3.LUT R198, R10, 0x22, R3, 0xfe, !PT ;  /* 0x000000220ac67812 */ /* 0x000fe200078efe03 */
[----:B------:R-:W-:Y:S01]  /*0fa0*/  IMAD R7, R4, R7, R13 ;  /* 0x0000000704077224 */ /* 0x000fe200078e020d */
[----:B------:R-:W-:Y:S01]  /*0fb0*/  IABS R53, R200 ;  /* 0x000000c800357213 */ /* 0x000fe20000000000 */
[----:B------:R-:W-:Y:S01]  /*0fc0*/  IMAD.HI.U32 R12, R8, R21, RZ ;  /* 0x00000015080c7227 */ /* 0x000fe200078e00ff */
[----:B------:R-:W-:-:S02]  /*0fd0*/  IABS R57, R198 ;  /* 0x000000c600397213 */ /* 0x000fc40000000000 */
[----:B------:R-:W-:Y:S01]  /*0fe0*/  ISETP.GT.U32.AND P6, PT, R4, R7, PT ;  /* 0x000000070400720c */ /* 0x000fe20003fc4070 */
[----:B------:R-:W-:Y:S01]  /*0ff0*/  IMAD.MOV R17, RZ, RZ, -R17 ;  /* 0x000000ffff117224 */ /* 0x000fe200078e0a11 */
[C-C-:B------:R-:W-:Y:S01]  /*1000*/  LOP3.LUT R195, R10.reuse, 0x26, R3.reuse, 0xfe, !PT ;  /* 0x000000260ac37812 */ /* 0x140fe200078efe03 */
[----:B------:R-:W-:Y:S01]  /*1010*/  @!P0 IMAD.IADD R5, R5, 0x1, -R22 ;  /* 0x0000000105058824 */ /* 0x000fe200078e0a16 */
[----:B------:R-:W-:Y:S01]  /*1020*/  LOP3.LUT R197, R10, 0x24, R3, 0xfe, !PT ;  /* 0x000000240ac57812 */ /* 0x000fe200078efe03 */
[----:B------:R-:W-:Y:S01]  /*1030*/  IMAD R9, R4, R9, R15 ;  /* 0x0000000904097224 */ /* 0x000fe200078e020f */
[----:B------:R-:W-:Y:S01]  /*1040*/  IABS R61, R195 ;  /* 0x000000c3003d7213 */ /* 0x000fe20000000000 */
[----:B------:R-:W-:Y:S01]  /*1050*/  IMAD.MOV R12, RZ, RZ, -R12 ;  /* 0x000000ffff0c7224 */ /* 0x000fe200078e0a0c */
[----:B------:R-:W-:Y:S01]  /*1060*/  ISETP.GT.U32.AND P0, PT, R22, R5, PT ;  /* 0x000000051600720c */ /* 0x000fe20003f04070 */
[C---:B------:R-:W-:Y:S01]  /*1070*/  IMAD R85, R4.reuse, R17, R85 ;  /* 0x0000001104557224 */ /* 0x040fe200078e0255 */
[C---:B------:R-:W-:Y:S01]  /*1080*/  ISETP.GT.U32.AND P1, PT, R4.reuse, R9, PT ;  /* 0x000000090400720c */ /* 0x040fe20003f24070 */
[----:B------:R-:W-:Y:S01]  /*1090*/  IMAD R13, R4, R12, R21 ;  /* 0x0000000c040d7224 */ /* 0x000fe200078e0215 */
[----:B------:R-:W-:Y:S01]  /*10a0*/  IABS R21, R214 ;  /* 0x000000d600157213 */ /* 0x000fe20000000000 */
[----:B------:R-:W-:Y:S01]  /*10b0*/  IMAD.HI.U32 R15, R8, R27, RZ ;  /* 0x0000001b080f7227 */ /* 0x000fe200078e00ff */
[----:B------:R-:W-:-:S02]  /*10c0*/  ISETP.GT.U32.AND P4, PT, R4, R85, PT ;  /* 0x000000550400720c */ /* 0x000fc40003f84070 */
[----:B------:R-:W-:Y:S01]  /*10d0*/  IABS R59, R197 ;  /* 0x000000c5003b7213 */ /* 0x000fe20000000000 */
[----:B------:R-:W-:Y:S01]  /*10e0*/  IMAD.HI.U32 R12, R8, R21, RZ ;  /* 0x00000015080c7227 */ /* 0x000fe200078e00ff */
[C-C-:B------:R-:W-:Y:S02]  /*10f0*/  LOP3.LUT R194, R10.reuse, 0x28, R3.reuse, 0xfe, !PT ;  /* 0x000000280ac27812 */ /* 0x140fe400078efe03 */
[C-C-:B------:R-:W-:Y:S01]  /*1100*/  LOP3.LUT R192, R10.reuse, 0x2c, R3.reuse, 0xfe, !PT ;  /* 0x0000002c0ac07812 */ /* 0x140fe200078efe03 */
[----:B------:R-:W-:Y:S01]  /*1110*/  @!P6 IMAD.IADD R7, R7, 0x1, -R4 ;  /* 0x000000010707e824 */ /* 0x000fe200078e0a04 */
[----:B------:R-:W-:Y:S01]  /*1120*/  IABS R63, R194 ;  /* 0x000000c2003f7213 */ /* 0x000fe20000000000 */
[----:B------:R-:W-:Y:S01]  /*1130*/  IMAD.MOV R12, RZ, RZ, -R12 ;  /* 0x000000ffff0c7224 */ /* 0x000fe200078e0a0c */
[----:B------:R-:W-:Y:S01]  /*1140*/  LOP3.LUT R148, R10, 0x2e, R3, 0xfe, !PT ;  /* 0x0000002e0a947812 */ /* 0x000fe200078efe03 */
[----:B------:R-:W-:Y:S01]  /*1150*/  @!P0 IMAD.IADD R5, R5, 0x1, -R22 ;  /* 0x0000000105058824 */ /* 0x000fe200078e0a16 */
[C---:B------:R-:W-:Y:S01]  /*1160*/  ISETP.GT.U32.AND P0, PT, R4.reuse, R13, PT ;  /* 0x0000000d0400720c */ /* 0x040fe20003f04070 */
[----:B------:R-:W-:Y:S01]  /*1170*/  IMAD.MOV R20, RZ, RZ, -R15 ;  /* 0x000000ffff147224 */ /* 0x000fe200078e0a0f */
[----:B------:R-:W-:Y:S01]  /*1180*/  IABS R67, R192 ;  /* 0x000000c000437213 */ /* 0x000fe20000000000 */
[--C-:B------:R-:W-:Y:S01]  /*1190*/  @!P1 IMAD.IADD R9, R9, 0x1, -R4.reuse ;  /* 0x0000000109099824 */ /* 0x100fe200078e0a04 */
[C---:B------:R-:W-:Y:S01]  /*11a0*/  ISETP.GT.U32.AND P1, PT, R4.reuse, R7, PT ;  /* 0x000000070400720c */ /* 0x040fe20003f24070 */
[----:B------:R-:W-:Y:S01]  /*11b0*/  IMAD R15, R4, R12, R21 ;  /* 0x0000000c040f7224 */ /* 0x000fe200078e0215 */
[----:B------:R-:W-:Y:S01]  /*11c0*/  IABS R69, R148 ;  /* 0x0000009400457213 */ /* 0x000fe20000000000 */
[----:B------:R-:W-:Y:S01]  /*11d0*/  @!P4 IMAD.IADD R85, R85, 0x1, -R4 ;  /* 0x000000015555c824 */ /* 0x000fe200078e0a04 */
[----:B------:R-:W-:Y:S01]  /*11e0*/  LOP3.LUT R147, R10, 0x30, R3, 0xfe, !PT ;  /* 0x000000300a937812 */ /* 0x000fe200078efe03 */
[----:B------:R-:W-:Y:S01]  /*11f0*/  IMAD.HI.U32 R14, R8, R25, RZ ;  /* 0x00000019080e7227 */ /* 0x000fe200078e00ff */
[----:B------:R-:W-:-:S02]  /*1200*/  ISETP.GT.U32.AND P4, PT, R4, R15, PT ;  /* 0x0000000f0400720c */ /* 0x000fc40003f84070 */
[C---:B------:R-:W-:Y:S01]  /*1210*/  ISETP.GT.U32.AND P6, PT, R4.reuse, R85, PT ;  /* 0x000000550400720c */ /* 0x040fe20003fc4070 */
[----:B------:R-:W-:Y:S01]  /*1220*/  IMAD.MOV R14, RZ, RZ, -R14 ;  /* 0x000000ffff0e7224 */ /* 0x000fe200078e0a0e */
[----:B------:R-:W-:Y:S01]  /*1230*/  IABS R71, R147 ;  /* 0x0000009300477213 */ /* 0x000fe20000000000 */
[--C-:B------:R-:W-:Y:S01]  /*1240*/  @!P3 IMAD.IADD R11, R11, 0x1, -R4.reuse ;  /* 0x000000010b0bb824 */ /* 0x100fe200078e0a04 */
[C---:B------:R-:W-:Y:S01]  /*1250*/  ISETP.GT.U32.AND P3, PT, R4.reuse, R9, PT ;  /* 0x000000090400720c */ /* 0x040fe20003f64070 */
[----:B------:R-:W-:Y:S01]  /*1260*/  IMAD R25, R4, R14, R25 ;  /* 0x0000000e04197224 */ /* 0x000fe200078e0219 */
[----:B------:R-:W-:Y:S01]  /*1270*/  LOP3.LUT R146, R10, 0x32, R3, 0xfe, !PT ;  /* 0x000000320a927812 */ /* 0x000fe200078efe03 */
[--C-:B------:R-:W-:Y:S01]  /*1280*/  @!P0 IMAD.IADD R13, R13, 0x1, -R4.reuse ;  /* 0x000000010d0d8824 */ /* 0x100fe200078e0a04 */
[C---:B------:R-:W-:Y:S01]  /*1290*/  ISETP.GT.U32.AND P0, PT, R4.reuse, R11, PT ;  /* 0x0000000b0400720c */ /* 0x040fe20003f04070 */
[----:B------:R-:W-:Y:S01]  /*12a0*/  @!P1 IMAD.IADD R7, R7, 0x1, -R4 ;  /* 0x0000000107079824 */ /* 0x000fe200078e0a04 */
[----:B------:R-:W-:Y:S01]  /*12b0*/  ISETP.GT.U32.AND P1, PT, R4, R25, PT ;  /* 0x000000190400720c */ /* 0x000fe20003f24070 */
[----:B------:R-:W-:Y:S01]  /*12c0*/  IMAD.HI.U32 R16, R8, R31, RZ ;  /* 0x0000001f08107227 */ /* 0x000fe200078e00ff */
[----:B------:R-:W-:-:S02]  /*12d0*/  IABS R73, R146 ;  /* 0x0000009200497213 */ /* 0x000fc40000000000 */
[--C-:B------:R-:W-:Y:S01]  /*12e0*/  LOP3.LUT R145, R10, 0x34, R3.reuse, 0xfe, !PT ;  /* 0x000000340a917812 */ /* 0x100fe200078efe03 */
[----:B------:R-:W-:Y:S01]  /*12f0*/  IMAD.HI.U32 R14, R8, R37, RZ ;  /* 0x00000025080e7227 */ /* 0x000fe200078e00ff */
[----:B------:R-:W-:Y:S02]  /*1300*/  LOP3.LUT R144, R10, 0x36, R3, 0xfe, !PT ;  /* 0x000000360a907812 */ /* 0x000fe400078efe03 */
[----:B------:R-:W-:Y:S01]  /*1310*/  IABS R75, R145 ;  /* 0x00000091004b7213 */ /* 0x000fe20000000000 */
[----:B------:R-:W-:Y:S01]  /*1320*/  IMAD.MOV R16, RZ, RZ, -R16 ;  /* 0x000000ffff107224 */ /* 0x000fe200078e0a10 */
[----:B------:R-:W-:Y:S01]  /*1330*/  IABS R77, R144 ;  /* 0x00000090004d7213 */ /* 0x000fe20000000000 */
[----:B------:R-:W-:Y:S01]  /*1340*/  IMAD R27, R4, R20, R27 ;  /* 0x00000014041b7224 */ /* 0x000fe200078e021b */
[C-C-:B------:R-:W-:Y:S01]  /*1350*/  LOP3.LUT R143, R10.reuse, 0x38, R3.reuse, 0xfe, !PT ;  /* 0x000000380a8f7812 */ /* 0x140fe200078efe03 */
[--C-:B------:R-:W-:Y:S01]  /*1360*/  @!P4 IMAD.IADD R15, R15, 0x1, -R4.reuse ;  /* 0x000000010f0fc824 */ /* 0x100fe200078e0a04 */
[----:B------:R-:W-:Y:S01]  /*1370*/  LOP3.LUT R142, R10, 0x3a, R3, 0xfe, !PT ;  /* 0x0000003a0a8e7812 */ /* 0x000fe200078efe03 */
[----:B------:R-:W-:Y:S01]  /*1380*/  @!P6 IMAD.IADD R85, R85, 0x1, -R4 ;  /* 0x000000015555e824 */ /* 0x000fe200078e0a04 */
[C---:B------:R-:W-:Y:S01]  /*1390*/  ISETP.GT.U32.AND P6, PT, R4.reuse, R13, PT ;  /* 0x0000000d0400720c */ /* 0x040fe20003fc4070 */
[----:B------:R-:W-:Y:S01]  /*13a0*/  IMAD.MOV R14, RZ, RZ, -R14 ;  /* 0x000000ffff0e7224 */ /* 0x000fe200078e0a0e */
[C---:B------:R-:W-:Y:S01]  /*13b0*/  ISETP.GT.U32.AND P4, PT, R4.reuse, R15, PT ;  /* 0x0000000f0400720c */ /* 0x040fe20003f84070 */
[C---:B------:R-:W-:Y:S01]  /*13c0*/  IMAD R31, R4.reuse, R16, R31 ;  /* 0x00000010041f7224 */ /* 0x040fe200078e021f */
[----:B------:R-:W-:Y:S01]  /*13d0*/  IABS R79, R143 ;  /* 0x0000008f004f7213 */ /* 0x000fe20000000000 */
[----:B------:R-:W-:Y:S01]  /*13e0*/  @!P3 IMAD.IADD R9, R9, 0x1, -R4 ;  /* 0x000000010909b824 */ /* 0x000fe200078e0a04 */
[C---:B------:R-:W-:Y:S01]  /*13f0*/  ISETP.GT.U32.AND P3, PT, R4.reuse, R27, PT ;  /* 0x0000001b0400720c */ /* 0x040fe20003f64070 */
[----:B------:R-:W-:Y:S01]  /*1400*/  IMAD R37, R4, R14, R37 ;  /* 0x0000000e04257224 */ /* 0x000fe200078e0225 */
[----:B------:R-:W-:Y:S01]  /*1410*/  IABS R81, R142 ;  /* 0x0000008e00517213 */ /* 0x000fe20000000000 */
[----:B------:R-:W-:Y:S01]  /*1420*/  IMAD.HI.U32 R12, R8, R35, RZ ;  /* 0x00000023080c7227 */ /* 0x000fe200078e00ff */
[----:B------:R-:W-:-:S02]  /*1430*/  LOP3.LUT R193, R10, 0x2a, R3, 0xfe, !PT ;  /* 0x0000002a0ac17812 */ /* 0x000fc400078efe03 */
[----:B------:R-:W-:Y:S01]  /*1440*/  LOP3.LUT R141, R10, 0x3c, R3, 0xfe, !PT ;  /* 0x0000003c0a8d7812 */ /* 0x000fe200078efe03 */
[--C-:B------:R-:W-:Y:S01]  /*1450*/  @!P0 IMAD.IADD R11, R11, 0x1, -R4.reuse ;  /* 0x000000010b0b8824 */ /* 0x100fe200078e0a04 */
[C---:B------:R-:W-:Y:S01]  /*1460*/  ISETP.GT.U32.AND P0, PT, R4.reuse, R31, PT ;  /* 0x0000001f0400720c */ /* 0x040fe20003f04070 */
[----:B------:R-:W-:Y:S01]  /*1470*/  @!P1 IMAD.IADD R25, R25, 0x1, -R4 ;  /* 0x0000000119199824 */ /* 0x000fe200078e0a04 */
[C---:B------:R-:W-:Y:S01]  /*1480*/  ISETP.GT.U32.AND P1, PT, R4.reuse, R37, PT ;  /* 0x000000250400720c */ /* 0x040fe20003f24070 */
[----:B------:R-:W-:Y:S01]  /*1490*/  IMAD.MOV R12, RZ, RZ, -R12 ;  /* 0x000000ffff0c7224 */ /* 0x000fe200078e0a0c */
[----:B------:R-:W-:Y:S01]  /*14a0*/  IABS R65, R193 ;  /* 0x000000c100417213 */ /* 0x000fe20000000000 */
[--C-:B------:R-:W-:Y:S01]  /*14b0*/  @!P6 IMAD.IADD R13, R13, 0x1, -R4.reuse ;  /* 0x000000010d0de824 */ /* 0x100fe200078e0a04 */
[C---:B------:R-:W-:Y:S01]  /*14c0*/  ISETP.GT.U32.AND P6, PT, R4.reuse, R33, PT ;  /* 0x000000210400720c */ /* 0x040fe20003fc4070 */
[C---:B------:R-:W-:Y:S01]  /*14d0*/  IMAD R35, R4.reuse, R12, R35 ;  /* 0x0000000c04237224 */ /* 0x040fe200078e0223 */
[----:B------:R-:W-:Y:S01]  /*14e0*/  IABS R83, R141 ;  /* 0x0000008d00537213 */ /* 0x000fe20000000000 */
[--C-:B------:R-:W-:Y:S01]  /*14f0*/  @!P4 IMAD.IADD R15, R15, 0x1, -R4.reuse ;  /* 0x000000010f0fc824 */ /* 0x100fe200078e0a04 */
[----:B------:R-:W-:Y:S01]  /*1500*/  LOP3.LUT R251, R3, 0x6, RZ, 0xfc, !PT ;  /* 0x0000000603fb7812 */ /* 0x000fe200078efcff */
[--C-:B------:R-:W-:Y:S01]  /*1510*/  @!P3 IMAD.IADD R27, R27, 0x1, -R4.reuse ;  /* 0x000000011b1bb824 */ /* 0x100fe200078e0a04 */
[C---:B------:R-:W-:Y:S01]  /*1520*/  ISETP.GT.U32.AND P4, PT, R4.reuse, R35, PT ;  /* 0x000000230400720c */ /* 0x040fe20003f84070 */
[--C-:B------:R-:W-:Y:S01]  /*1530*/  @!P0 IMAD.IADD R31, R31, 0x1, -R4.reuse ;  /* 0x000000011f1f8824 */ /* 0x100fe200078e0a04 */
[C---:B------:R-:W-:Y:S01]  /*1540*/  ISETP.GT.U32.AND P3, PT, R4.reuse, R25, PT ;  /* 0x000000190400720c */ /* 0x040fe20003f64070 */
[----:B------:R-:W-:Y:S01]  /*1550*/  @!P1 IMAD.IADD R37, R37, 0x1, -R4 ;  /* 0x0000000125259824 */ /* 0x000fe200078e0a04 */
[----:B------:R-:W-:Y:S01]  /*1560*/  ISETP.GT.U32.AND P0, PT, R4, R27, PT ;  /* 0x0000001b0400720c */ /* 0x000fe20003f04070 */
[----:B------:R-:W-:Y:S01]  /*1570*/  IMAD.HI.U32 R16, R8, R39, RZ ;  /* 0x0000002708107227 */ /* 0x000fe200078e00ff */
[----:B------:R-:W-:-:S02]  /*1580*/  LOP3.LUT R231, R3, 0x24, RZ, 0xfc, !PT ;  /* 0x0000002403e77812 */ /* 0x000fc400078efcff */
[C---:B------:R-:W-:Y:S01]  /*1590*/  ISETP.GT.U32.AND P1, PT, R4.reuse, R37, PT ;  /* 0x000000250400720c */ /* 0x040fe20003f24070 */
[----:B------:R-:W-:Y:S01]  /*15a0*/  IMAD.MOV R16, RZ, RZ, -R16 ;  /* 0x000000ffff107224 */ /* 0x000fe200078e0a10 */
[----:B------:R-:W-:Y:S01]  /*15b0*/  LOP3.LUT R230, R3, 0x26, RZ, 0xfc, !PT ;  /* 0x0000002603e67812 */ /* 0x000fe200078efcff */
[----:B------:R-:W-:Y:S01]  /*15c0*/  @!P6 IMAD.IADD R33, R33, 0x1, -R4 ;  /* 0x000000012121e824 */ /* 0x000fe200078e0a04 */
[----:B------:R-:W-:Y:S01]  /*15d0*/  ISETP.GT.U32.AND P6, PT, R4, R31, PT ;  /* 0x0000001f0400720c */ /* 0x000fe20003fc4070 */
[----:B------:R-:W-:-:S04]  /*15e0*/  IMAD.HI.U32 R12, R8, R49, RZ ;  /* 0x00000031080c7227 */ /* 0x000fc800078e00ff */
[C---:B------:R-:W-:Y:S02]  /*15f0*/  IMAD R39, R4.reuse, R16, R39 ;  /* 0x0000001004277224 */ /* 0x040fe400078e0227 */
[----:B------:R-:W-:Y:S01]  /*1600*/  @!P4 IMAD.IADD R35, R35, 0x1, -R4 ;  /* 0x000000012323c824 */ /* 0x000fe200078e0a04 */
[----:B------:R-:W-:Y:S01]  /*1610*/  ISETP.GT.U32.AND P4, PT, R4, R33, PT ;  /* 0x000000210400720c */ /* 0x000fe20003f84070 */
[----:B------:R-:W-:Y:S02]  /*1620*/  IMAD.MOV R12, RZ, RZ, -R12 ;  /* 0x000000ffff0c7224 */ /* 0x000fe400078e0a0c */
[----:B------:R-:W-:-:S04]  /*1630*/  IMAD.HI.U32 R20, R8, R45, RZ ;  /* 0x0000002d08147227 */ /* 0x000fc800078e00ff */
[----:B------:R-:W-:Y:S01]  /*1640*/  @!P0 IMAD.IADD R27, R27, 0x1, -R4 ;  /* 0x000000011b1b8824 */ /* 0x000fe200078e0a04 */
[C---:B------:R-:W-:Y:S01]  /*1650*/  ISETP.GT.U32.AND P0, PT, R4.reuse, R39, PT ;  /* 0x000000270400720c */ /* 0x040fe20003f04070 */
[----:B------:R-:W-:Y:S02]  /*1660*/  IMAD R49, R4, R12, R49 ;  /* 0x0000000c04317224 */ /* 0x000fe400078e0231 */
[----:B------:R-:W-:Y:S02]  /*1670*/  IMAD.MOV R20, RZ, RZ, -R20 ;  /* 0x000000ffff147224 */ /* 0x000fe400078e0a14 */
[----:B------:R-:W-:-:S04]  /*1680*/  IMAD.HI.U32 R14, R8, R53, RZ ;  /* 0x00000035080e7227 */ /* 0x000fc800078e00ff */
[--C-:B------:R-:W-:Y:S01]  /*1690*/  @!P3 IMAD.IADD R25, R25, 0x1, -R4.reuse ;  /* 0x000000011919b824 */ /* 0x100fe200078e0a04 */
[C---:B------:R-:W-:Y:S01]  /*16a0*/  ISETP.GT.U32.AND P3, PT, R4.reuse, R35, PT ;  /* 0x000000230400720c */ /* 0x040fe20003f64070 */
[----:B------:R-:W-:Y:S01]  /*16b0*/  @!P1 IMAD.IADD R37, R37, 0x1, -R4 ;  /* 0x0000000125259824 */ /* 0x000fe200078e0a04 */
[C---:B------:R-:W-:Y:S01]  /*16c0*/  ISETP.GT.U32.AND P1, PT, R4.reuse, R49, PT ;  /* 0x000000310400720c */ /* 0x040fe20003f24070 */
[C---:B------:R-:W-:Y:S02]  /*16d0*/  IMAD R45, R4.reuse, R20, R45 ;  /* 0x00000014042d7224 */ /* 0x040fe400078e022d */
[----:B------:R-:W-:Y:S02]  /*16e0*/  IMAD.MOV R14, RZ, RZ, -R14 ;  /* 0x000000ffff0e7224 */ /* 0x000fe400078e0a0e */
[----:B------:R-:W-:Y:S01]  /*16f0*/  @!P6 IMAD.IADD R31, R31, 0x1, -R4 ;  /* 0x000000011f1fe824 */ /* 0x000fe200078e0a04 */
[C---:B------:R-:W-:Y:S01]  /*1700*/  ISETP.GT.U32.AND P6, PT, R4.reuse, R41, PT ;  /* 0x000000290400720c */ /* 0x040fe20003fc4070 */
[----:B------:R-:W-:-:S02]  /*1710*/  IMAD R53, R4, R14, R53 ;  /* 0x0000000e04357224 */ /* 0x000fc400078e0235 */
[--C-:B------:R-:W-:Y:S01]  /*1720*/  @!P4 IMAD.IADD R33, R33, 0x1, -R4.reuse ;  /* 0x000000012121c824 */ /* 0x100fe200078e0a04 */
[C---:B------:R-:W-:Y:S01]  /*1730*/  ISETP.GT.U32.AND P4, PT, R4.reuse, R45, PT ;  /* 0x0000002d0400720c */ /* 0x040fe20003f84070 */
[--C-:B------:R-:W-:Y:S01]  /*1740*/  @!P0 IMAD.IADD R39, R39, 0x1, -R4.reuse ;  /* 0x0000000127278824 */ /* 0x100fe200078e0a04 */
[C---:B------:R-:W-:Y:S01]  /*1750*/  ISETP.GT.U32.AND P0, PT, R4.reuse, R53, PT ;  /* 0x000000350400720c */ /* 0x040fe20003f04070 */
[--C-:B------:R-:W-:Y:S01]  /*1760*/  @!P3 IMAD.IADD R35, R35, 0x1, -R4.reuse ;  /* 0x000000012323b824 */ /* 0x100fe200078e0a04 */
[----:B------:R-:W-:Y:S01]  /*1770*/  ISETP.GT.U32.AND P3, PT, R4, R47, PT ;  /* 0x0000002f0400720c */ /* 0x000fe20003f64070 */
[--C-:B------:R-:W-:Y:S01]  /*1780*/  @!P1 IMAD.IADD R49, R49, 0x1, -R4.reuse ;  /* 0x0000000131319824 */ /* 0x100fe200078e0a04 */
[----:B------:R-:W-:Y:S01]  /*1790*/  ISETP.GE.AND P1, PT, R216, RZ, PT ;  /* 0x000000ffd800720c */ /* 0x000fe20003f26270 */
[----:B------:R-:W-:Y:S02]  /*17a0*/  IMAD.MOV.U32 R23, RZ, RZ, R11 ;  /* 0x000000ffff177224 */ /* 0x000fe400078e000b */
[----:B------:R-:W-:Y:S01]  /*17b0*/  @!P6 IMAD.IADD R41, R41, 0x1, -R4 ;  /* 0x000000012929e824 */ /* 0x000fe200078e0a04 */
[----:B------:R-:W-:Y:S01]  /*17c0*/  ISETP.GT.U32.AND P6, PT, R4, R39, PT ;  /* 0x000000270400720c */ /* 0x000fe20003fc4070 */
[----:B------:R-:W-:-:S04]  /*17d0*/  IMAD.HI.U32 R16, R8, R57, RZ ;  /* 0x0000003908107227 */ /* 0x000fc800078e00ff */
[--C-:B------:R-:W-:Y:S01]  /*17e0*/  @!P4 IMAD.IADD R45, R45, 0x1, -R4.reuse ;  /* 0x000000012d2dc824 */ /* 0x100fe200078e0a04 */
[----:B------:R-:W-:Y:S01]  /*17f0*/  ISETP.GE.AND P4, PT, R218, RZ, PT ;  /* 0x000000ffda00720c */ /* 0x000fe20003f86270 */
[--C-:B------:R-:W-:Y:S01]  /*1800*/  @!P0 IMAD.IADD R53, R53, 0x1, -R4.reuse ;  /* 0x0000000135358824 */ /* 0x100fe200078e0a04 */
[C---:B------:R-:W-:Y:S01]  /*1810*/  ISETP.GT.U32.AND P0, PT, R4.reuse, R41, PT ;  /* 0x000000290400720c */ /* 0x040fe20003f04070 */
[----:B------:R-:W-:Y:S01]  /*1820*/  @!P3 IMAD.IADD R47, R47, 0x1, -R4 ;  /* 0x000000012f2fb824 */ /* 0x000fe200078e0a04 */
[----:B------:R-:W-:Y:S01]  /*1830*/  ISETP.GE.AND P3, PT, R217, RZ, PT ;  /* 0x000000ffd900720c */ /* 0x000fe20003f66270 */
[----:B------:R-:W-:Y:S01]  /*1840*/  @!P1 IMAD.MOV R23, RZ, RZ, -R23 ;  /* 0x000000ffff179224 */ /* 0x000fe200078e0a17 */
[----:B------:R-:W-:Y:S01]  /*1850*/  ISETP.GT.U32.AND P1, PT, R4, R49, PT ;  /* 0x000000310400720c */ /* 0x000fe20003f24070 */
[----:B------:R-:W-:Y:S02]  /*1860*/  IMAD.MOV R16, RZ, RZ, -R16 ;  /* 0x000000ffff107224 */ /* 0x000fe400078e0a10 */
[----:B------:R-:W-:-:S02]  /*1870*/  IMAD.MOV.U32 R17, RZ, RZ, R7 ;  /* 0x000000ffff117224 */ /* 0x000fc400078e0007 */
[----:B------:R-:W-:-:S04]  /*1880*/  IMAD.HI.U32 R12, R8, R61, RZ ;  /* 0x0000003d080c7227 */ /* 0x000fc800078e00ff */
[C---:B------:R-:W-:Y:S02]  /*1890*/  IMAD R57, R4.reuse, R16, R57 ;  /* 0x0000001004397224 */ /* 0x040fe400078e0239 */
[----:B------:R-:W-:Y:S01]  /*18a0*/  @!P6 IMAD.IADD R39, R39, 0x1, -R4 ;  /* 0x000000012727e824 */ /* 0x000fe200078e0a04 */
[C---:B------:R-:W-:Y:S01]  /*18b0*/  ISETP.GT.U32.AND P6, PT, R4.reuse, R45, PT ;  /* 0x0000002d0400720c */ /* 0x040fe20003fc4070 */
[----:B------:R-:W-:Y:S01]  /*18c0*/  @!P4 IMAD.MOV R17, RZ, RZ, -R17 ;  /* 0x000000ffff11c224 */ /* 0x000fe200078e0a11 */
[----:B------:R-:W-:Y:S01]  /*18d0*/  ISETP.GT.U32.AND P4, PT, R4, R47, PT ;  /* 0x0000002f0400720c */ /* 0x000fe20003f84070 */
[----:B------:R-:W-:Y:S02]  /*18e0*/  IMAD.MOV R12, RZ, RZ, -R12 ;  /* 0x000000ffff0c7224 */ /* 0x000fe400078e0a0c */
[----:B------:R-:W-:-:S04]  /*18f0*/  IMAD.HI.U32 R6, R8, R59, RZ ;  /* 0x0000003b08067227 */ /* 0x000fc800078e00ff */
[----:B------:R-:W-:Y:S02]  /*1900*/  IMAD.MOV.U32 R21, RZ, RZ, R9 ;  /* 0x000000ffff157224 */ /* 0x000fe400078e0009 */
[----:B------:R-:W-:Y:S01]  /*1910*/  @!P0 IMAD.IADD R41, R41, 0x1, -R4 ;  /* 0x0000000129298824 */ /* 0x000fe200078e0a04 */
[C---:B------:R-:W-:Y:S01]  /*1920*/  ISETP.GT.U32.AND P0, PT, R4.reuse, R57, PT ;  /* 0x000000390400720c */ /* 0x040fe20003f04070 */
[C---:B------:R-:W-:Y:S02]  /*1930*/  IMAD R61, R4.reuse, R12, R61 ;  /* 0x0000000c043d7224 */ /* 0x040fe400078e023d */
[----:B------:R-:W-:Y:S02]  /*1940*/  IMAD.MOV R6, RZ, RZ, -R6 ;  /* 0x000000ffff067224 */ /* 0x000fe400078e0a06 */
[----:B------:R-:W-:Y:S01]  /*1950*/  @!P3 IMAD.MOV R21, RZ, RZ, -R21 ;  /* 0x000000ffff15b224 */ /* 0x000fe200078e0a15 */
[----:B------:R-:W-:Y:S01]  /*1960*/  ISETP.GT.U32.AND P3, PT, R4, R53, PT ;  /* 0x000000350400720c */ /* 0x000fe20003f64070 */
[----:B------:R-:W-:-:S04]  /*1970*/  IMAD.HI.U32 R14, R8, R63, RZ ;  /* 0x0000003f080e7227 */ /* 0x000fc800078e00ff */
[----:B------:R-:W-:Y:S01]  /*1980*/  @!P1 IMAD.IADD R49, R49, 0x1, -R4 ;  /* 0x0000000131319824 */ /* 0x000fe200078e0a04 */
[C---:B------:R-:W-:Y:S01]  /*1990*/  ISETP.GT.U32.AND P1, PT, R4.reuse, R61, PT ;  /* 0x0000003d0400720c */ /* 0x040fe20003f24070 */
[C---:B------:R-:W-:Y:S02]  /*19a0*/  IMAD R59, R4.reuse, R6, R59 ;  /* 0x00000006043b7224 */ /* 0x040fe400078e023b */
[----:B------:R-:W-:Y:S02]  /*19b0*/  IMAD.MOV R14, RZ, RZ, -R14 ;  /* 0x000000ffff0e7224 */ /* 0x000fe400078e0a0e */
[--C-:B------:R-:W-:Y:S01]  /*19c0*/  @!P6 IMAD.IADD R45, R45, 0x1, -R4.reuse ;  /* 0x000000012d2de824 */ /* 0x100fe200078e0a04 */
[C---:B------:R-:W-:Y:S01]  /*19d0*/  ISETP.GT.U32.AND P6, PT, R4.reuse, R59, PT ;  /* 0x0000003b0400720c */ /* 0x040fe20003fc4070 */
[----:B------:R-:W-:Y:S01]  /*19e0*/  @!P4 IMAD.IADD R47, R47, 0x1, -R4 ;  /* 0x000000012f2fc824 */ /* 0x000fe200078e0a04 */
[----:B------:R-:W-:Y:S01]  /*19f0*/  ISETP.GE.AND P4, PT, R215, RZ, PT ;  /* 0x000000ffd700720c */ /* 0x000fe20003f86270 */
[----:B------:R-:W-:-:S02]  /*1a00*/  IMAD R63, R4, R14, R63 ;  /* 0x0000000e043f7224 */ /* 0x000fc400078e023f */
[--C-:B------:R-:W-:Y:S01]  /*1a10*/  @!P0 IMAD.IADD R57, R57, 0x1, -R4.reuse ;  /* 0x0000000139398824 */ /* 0x100fe200078e0a04 */
[----:B------:R-:W-:Y:S01]  /*1a20*/  ISETP.GE.AND P0, PT, R214, RZ, PT ;  /* 0x000000ffd600720c */ /* 0x000fe20003f06270 */
[--C-:B------:R-:W-:Y:S01]  /*1a30*/  @!P3 IMAD.IADD R53, R53, 0x1, -R4.reuse ;  /* 0x000000013535b824 */ /* 0x100fe200078e0a04 */
[----:B------:R-:W-:Y:S01]  /*1a40*/  ISETP.GT.U32.AND P3, PT, R4, R63, PT ;  /* 0x0000003f0400720c */ /* 0x000fe20003f64070 */
[--C-:B------:R-:W-:Y:S01]  /*1a50*/  @!P1 IMAD.IADD R61, R61, 0x1, -R4.reuse ;  /* 0x000000013d3d9824 */ /* 0x100fe200078e0a04 */
[----:B------:R-:W-:Y:S01]  /*1a60*/  ISETP.GE.AND P1, PT, R213, RZ, PT ;  /* 0x000000ffd500720c */ /* 0x000fe20003f26270 */
[----:B------:R-:W-:Y:S02]  /*1a70*/  IMAD.MOV.U32 R43, RZ, RZ, R13 ;  /* 0x000000ffff2b7224 */ /* 0x000fe400078e000d */
[----:B------:R-:W-:Y:S02]  /*1a80*/  @!P6 IMAD.IADD R59, R59, 0x1, -R4 ;  /* 0x000000013b3be824 */ /* 0x000fe400078e0a04 */
[----:B------:R-:W-:-:S02]  /*1a90*/  IMAD.MOV.U32 R29, RZ, RZ, R15 ;  /* 0x000000ffff1d7224 */ /* 0x000fc400078e000f */
[----:B------:R-:W-:Y:S01]  /*1aa0*/  @!P4 IMAD.MOV R43, RZ, RZ, -R43 ;  /* 0x000000ffff2bc224 */ /* 0x000fe200078e0a2b */
[----:B------:R-:W-:Y:S01]  /*1ab0*/  ISETP.GT.U32.AND P4, PT, R4, R57, PT ;  /* 0x000000390400720c */ /* 0x000fe20003f84070 */
[----:B------:R-:W-:-:S04]  /*1ac0*/  IMAD.HI.U32 R6, R8, R67, RZ ;  /* 0x0000004308067227 */ /* 0x000fc800078e00ff */
[----:B------:R-:W-:Y:S01]  /*1ad0*/  @!P0 IMAD.MOV R29, RZ, RZ, -R29 ;  /* 0x000000ffff1d8224 */ /* 0x000fe200078e0a1d */
[----:B------:R-:W-:Y:S01]  /*1ae0*/  ISETP.GT.U32.AND P0, PT, R4, R59, PT ;  /* 0x0000003b0400720c */ /* 0x000fe20003f04070 */
[----:B------:R-:W-:-:S04]  /*1af0*/  IMAD.HI.U32 R12, R8, R69, RZ ;  /* 0x00000045080c7227 */ /* 0x000fc800078e00ff */
[----:B------:R-:W-:Y:S02]  /*1b00*/  IMAD.MOV R6, RZ, RZ, -R6 ;  /* 0x000000ffff067224 */ /* 0x000fe400078e0a06 */
[----:B------:R-:W-:Y:S01]  /*1b10*/  @!P3 IMAD.IADD R63, R63, 0x1, -R4 ;  /* 0x000000013f3fb824 */ /* 0x000fe200078e0a04 */
[----:B------:R-:W-:Y:S01]  /*1b20*/  ISETP.GE.AND P3, PT, R212, RZ, PT ;  /* 0x000000ffd400720c */ /* 0x000fe20003f66270 */
[----:B------:R-:W-:Y:S01]  /*1b30*/  @!P1 IMAD.MOV R25, RZ, RZ, -R25 ;  /* 0x000000ffff199224 */ /* 0x000fe200078e0a19 */
[C---:B------:R-:W-:Y:S01]  /*1b40*/  ISETP.GT.U32.AND P1, PT, R4.reuse, R61, PT ;  /* 0x0000003d0400720c */ /* 0x040fe20003f24070 */
[----:B------:R-:W-:Y:S02]  /*1b50*/  IMAD.MOV R12, RZ, RZ, -R12 ;  /* 0x000000ffff0c7224 */ /* 0x000fe400078e0a0c */
[----:B------:R-:W-:Y:S02]  /*1b60*/  IMAD R67, R4, R6, R67 ;  /* 0x0000000604437224 */ /* 0x000fe400078e0243 */
        /* <DEDUP_REMOVED lines=8> */
[C---:B------:R-:W-:Y:S02]  /*1bf0*/  IMAD R71, R4.reuse, R14, R71 ;  /* 0x0000000e04477224 */ /* 0x040fe400078e0247 */
[----:B------:R-:W-:Y:S01]  /*1c00*/  @!P3 IMAD.MOV R27, RZ, RZ, -R27 ;  /* 0x000000ffff1bb224 */ /* 0x000fe200078e0a1b */
[----:B------:R-:W-:Y:S01]  /*1c10*/  ISETP.GT.U32.AND P3, PT, R4, R63, PT ;  /* 0x0000003f0400720c */ /* 0x000fe20003f64070 */
[----:B------:R-:W-:Y:S02]  /*1c20*/  IMAD.MOV R12, RZ, RZ, -R6 ;  /* 0x000000ffff0c7224 */ /* 0x000fe400078e0a06 */
[----:B------:R-:W-:-:S04]  /*1c30*/  IMAD.HI.U32 R6, R8, R75, RZ ;  /* 0x0000004b08067227 */ /* 0x000fc800078e00ff */
[----:B------:R-:W-:Y:S01]  /*1c40*/  @!P1 IMAD.IADD R61, R61, 0x1, -R4 ;  /* 0x000000013d3d9824 */ /* 0x000fe200078e0a04 */
[C---:B------:R-:W-:Y:S01]  /*1c50*/  ISETP.GT.U32.AND P1, PT, R4.reuse, R71, PT ;  /* 0x000000470400720c */ /* 0x040fe20003f24070 */
[----:B------:R-:W-:Y:S02]  /*1c60*/  IMAD.MOV R6, RZ, RZ, -R6 ;  /* 0x000000ffff067224 */ /* 0x000fe400078e0a06 */
[--C-:B------:R-:W-:Y:S02]  /*1c70*/  @!P4 IMAD.IADD R67, R67, 0x1, -R4.reuse ;  /* 0x000000014343c824 */ /* 0x100fe400078e0a04 */
[C---:B------:R-:W-:Y:S02]  /*1c80*/  IMAD R73, R4.reuse, R12, R73 ;  /* 0x0000000c04497224 */ /* 0x040fe400078e0249 */
[C---:B------:R-:W-:Y:S02]  /*1c90*/  IMAD R75, R4.reuse, R6, R75 ;  /* 0x00000006044b7224 */ /* 0x040fe400078e024b */
[----:B------:R-:W-:Y:S01]  /*1ca0*/  @!P0 IMAD.IADD R69, R69, 0x1, -R4 ;  /* 0x0000000145458824 */ /* 0x000fe200078e0a04 */
[----:B------:R-:W-:Y:S01]  /*1cb0*/  ISETP.GT.U32.AND P0, PT, R4, R67, PT ;  /* 0x000000430400720c */ /* 0x000fe20003f04070 */
[----:B------:R-:W-:Y:S01]  /*1cc0*/  IMAD.HI.U32 R12, R8, R77, RZ ;  /* 0x0000004d080c7227 */ /* 0x000fe200078e00ff */
[----:B------:R-:W-:-:S03]  /*1cd0*/  ISETP.GT.U32.AND P4, PT, R4, R75, PT ;  /* 0x0000004b0400720c */ /* 0x000fc60003f84070 */
[--C-:B------:R-:W-:Y:S01]  /*1ce0*/  @!P3 IMAD.IADD R63, R63, 0x1, -R4.reuse ;  /* 0x000000013f3fb824 */ /* 0x100fe200078e0a04 */
[C---:B------:R-:W-:Y:S01]  /*1cf0*/  ISETP.GT.U32.AND P3, PT, R4.reuse, R73, PT ;  /* 0x000000490400720c */ /* 0x040fe20003f64070 */
[----:B------:R-:W-:Y:S01]  /*1d00*/  @!P1 IMAD.IADD R71, R71, 0x1, -R4 ;  /* 0x0000000147479824 */ /* 0x000fe200078e0a04 */
[----:B------:R-:W-:Y:S01]  /*1d10*/  ISETP.GT.U32.AND P1, PT, R4, R69, PT ;  /* 0x000000450400720c */ /* 0x000fe20003f24070 */
[----:B------:R-:W-:Y:S02]  /*1d20*/  IMAD.MOV R12, RZ, RZ, -R12 ;  /* 0x000000ffff0c7224 */ /* 0x000fe400078e0a0c */
[----:B------:R-:W-:-:S04]  /*1d30*/  IMAD.HI.U32 R6, R8, R79, RZ ;  /* 0x0000004f08067227 */ /* 0x000fc800078e00ff */
[C---:B------:R-:W-:Y:S02]  /*1d40*/  IMAD R77, R4.reuse, R12, R77 ;  /* 0x0000000c044d7224 */ /* 0x040fe400078e024d */
[----:B------:R-:W-:Y:S02]  /*1d50*/  IMAD.MOV R6, RZ, RZ, -R6 ;  /* 0x000000ffff067224 */ /* 0x000fe400078e0a06 */
[--C-:B------:R-:W-:Y:S01]  /*1d60*/  @!P0 IMAD.IADD R67, R67, 0x1, -R4.reuse ;  /* 0x0000000143438824 */ /* 0x100fe200078e0a04 */
[C---:B------:R-:W-:Y:S01]  /*1d70*/  ISETP.GT.U32.AND P0, PT, R4.reuse, R77, PT ;  /* 0x0000004d0400720c */ /* 0x040fe20003f04070 */
[C---:B------:R-:W-:Y:S02]  /*1d80*/  IMAD R79, R4.reuse, R6, R79 ;  /* 0x00000006044f7224 */ /* 0x040fe400078e024f */
[--C-:B------:R-:W-:Y:S01]  /*1d90*/  @!P3 IMAD.IADD R73, R73, 0x1, -R4.reuse ;  /* 0x000000014949b824 */ /* 0x100fe200078e0a04 */
[----:B------:R-:W-:Y:S01]  /*1da0*/  ISETP.GT.U32.AND P3, PT, R4, R71, PT ;  /* 0x000000470400720c */ /* 0x000fe20003f64070 */
[----:B------:R-:W-:-:S02]  /*1db0*/  @!P4 IMAD.IADD R75, R75, 0x1, -R4 ;  /* 0x000000014b4bc824 */ /* 0x000fc400078e0a04 */
[----:B------:R-:W-:-:S03]  /*1dc0*/  IMAD.HI.U32 R7, R8, R81, RZ ;  /* 0x0000005108077227 */ /* 0x000fc600078e00ff */
[C---:B------:R-:W-:Y:S01]  /*1dd0*/  ISETP.GT.U32.AND P4, PT, R4.reuse, R75, PT ;  /* 0x0000004b0400720c */ /* 0x040fe20003f84070 */
[----:B------:R-:W-:Y:S01]  /*1de0*/  @!P1 IMAD.IADD R69, R69, 0x1, -R4 ;  /* 0x0000000145459824 */ /* 0x000fe200078e0a04 */
[----:B------:R-:W-:Y:S01]  /*1df0*/  ISETP.GT.U32.AND P1, PT, R4, R79, PT ;  /* 0x0000004f0400720c */ /* 0x000fe20003f24070 */
[----:B------:R-:W-:Y:S02]  /*1e00*/  IMAD.MOV R7, RZ, RZ, -R7 ;  /* 0x000000ffff077224 */ /* 0x000fe400078e0a07 */
[----:B------:R-:W-:-:S04]  /*1e10*/  IMAD.HI.U32 R16, R8, R65, RZ ;  /* 0x0000004108107227 */ /* 0x000fc800078e00ff */
[C---:B------:R-:W-:Y:S02]  /*1e20*/  IMAD R81, R4.reuse, R7, R81 ;  /* 0x0000000704517224 */ /* 0x040fe400078e0251 */
[--C-:B------:R-:W-:Y:S01]  /*1e30*/  @!P0 IMAD.IADD R77, R77, 0x1, -R4.reuse ;  /* 0x000000014d4d8824 */ /* 0x100fe200078e0a04 */
[----:B------:R-:W-:Y:S01]  /*1e40*/  ISETP.GE.AND P0, PT, R233, UR32, PT ;  /* 0x00000020e9007c0c */ /* 0x000fe2000bf06270 */
[----:B------:R-:W-:Y:S01]  /*1e50*/  @!P3 IMAD.IADD R71, R71, 0x1, -R4 ;  /* 0x000000014747b824 */ /* 0x000fe200078e0a04 */
[----:B------:R-:W-:Y:S01]  /*1e60*/  ISETP.GT.U32.AND P3, PT, R4, R81, PT ;  /* 0x000000510400720c */ /* 0x000fe20003f64070 */
[----:B------:R-:W-:Y:S01]  /*1e70*/  IMAD.MOV R16, RZ, RZ, -R16 ;  /* 0x000000ffff107224 */ /* 0x000fe200078e0a10 */
[----:B------:R-:W-:Y:S01]  /*1e80*/  SEL R6, R24, RZ, !P0 ;  /* 0x000000ff18067207 */ /* 0x000fe20004000000 */
[----:B------:R-:W-:Y:S01]  /*1e90*/  IMAD.U32 R7, RZ, RZ, UR16 ;  /* 0x00000010ff077e24 */ /* 0x000fe2000f8e00ff */
[----:B------:R-:W-:Y:S01]  /*1ea0*/  ISETP.GT.U32.AND P0, PT, R4, R77, PT ;  /* 0x0000004d0400720c */ /* 0x000fe20003f04070 */
[--C-:B------:R-:W-:Y:S01]  /*1eb0*/  @!P1 IMAD.IADD R79, R79, 0x1, -R4.reuse ;  /* 0x000000014f4f9824 */ /* 0x100fe200078e0a04 */
[----:B------:R-:W-:Y:S01]  /*1ec0*/  ISETP.GE.AND P1, PT, R209, RZ, PT ;  /* 0x000000ffd100720c */ /* 0x000fe20003f26270 */
[----:B------:R-:W-:Y:S01]  /*1ed0*/  @!P4 IMAD.IADD R75, R75, 0x1, -R4 ;  /* 0x000000014b4bc824 */ /* 0x000fe200078e0a04 */
[----:B------:R-:W-:Y:S01]  /*1ee0*/  ISETP.GE.AND P4, PT, R210, RZ, PT ;  /* 0x000000ffd200720c */ /* 0x000fe20003f86270 */
[----:B------:R-:W-:-:S02]  /*1ef0*/  IMAD R65, R4, R16, R65 ;  /* 0x0000001004417224 */ /* 0x000fc400078e0241 */
[----:B------:R-:W-:Y:S02]  /*1f00*/  IMAD.U32 R15, RZ, RZ, UR16 ;  /* 0x00000010ff0f7e24 */ /* 0x000fe4000f8e00ff */
[----:B------:R-:W-:Y:S01]  /*1f10*/  IMAD R16, R7, 0x2, R220 ;  /* 0x0000000207107824 */ /* 0x000fe200078e02dc */
[----:B------:R-:W-:Y:S01]  /*1f20*/  ISETP.GT.U32.AND P6, PT, R4, R65, PT ;  /* 0x000000410400720c */ /* 0x000fe20003fc4070 */
[----:B------:R-:W-:Y:S02]  /*1f30*/  IMAD.U32 R14, RZ, RZ, UR16 ;  /* 0x00000010ff0e7e24 */ /* 0x000fe4000f8e00ff */
[----:B------:R-:W-:Y:S02]  /*1f40*/  IMAD R15, R15, 0x2, R16 ;  /* 0x000000020f0f7824 */ /* 0x000fe400078e0210 */
[----:B------:R-:W-:Y:S02]  /*1f50*/  IMAD.U32 R13, RZ, RZ, UR16 ;  /* 0x00000010ff0d7e24 */ /* 0x000fe4000f8e00ff */
[----:B------:R-:W-:-:S02]  /*1f60*/  IMAD R14, R14, 0x2, R15 ;  /* 0x000000020e0e7824 */ /* 0x000fc400078e020f */
[--C-:B------:R-:W-:Y:S01]  /*1f70*/  @!P3 IMAD.IADD R81, R81, 0x1, -R4.reuse ;  /* 0x000000015151b824 */ /* 0x100fe200078e0a04 */
[----:B------:R-:W-:Y:S01]  /*1f80*/  ISETP.GE.AND P3, PT, R208, RZ, PT ;  /* 0x000000ffd000720c */ /* 0x000fe20003f66270 */
[----:B------:R-:W-:Y:S01]  /*1f90*/  @!P1 IMAD.MOV R35, RZ, RZ, -R35 ;  /* 0x000000ffff239224 */ /* 0x000fe200078e0a23 */
[----:B------:R-:W-:Y:S01]  /*1fa0*/  ISETP.GT.U32.AND P1, PT, R4, R79, PT ;  /* 0x0000004f0400720c */ /* 0x000fe20003f24070 */
[----:B------:R-:W-:Y:S01]  /*1fb0*/  @!P0 IMAD.IADD R77, R77, 0x1, -R4 ;  /* 0x000000014d4d8824 */ /* 0x000fe200078e0a04 */
[----:B------:R-:W-:Y:S01]  /*1fc0*/  ISETP.GE.AND P0, PT, R206, RZ, PT ;  /* 0x000000ffce00720c */ /* 0x000fe20003f06270 */
[----:B------:R-:W-:Y:S02]  /*1fd0*/  IMAD.U32 R12, RZ, RZ, UR16 ;  /* 0x00000010ff0c7e24 */ /* 0x000fe4000f8e00ff */
[----:B------:R-:W-:Y:S02]  /*1fe0*/  IMAD R13, R13, 0x2, R14 ;  /* 0x000000020d0d7824 */ /* 0x000fe400078e020e */
[----:B------:R-:W-:Y:S01]  /*1ff0*/  @!P4 IMAD.MOV R33, RZ, RZ, -R33 ;  /* 0x000000ffff21c224 */ /* 0x000fe200078e0a21 */
[----:B------:R-:W-:Y:S01]  /*2000*/  ISETP.GT.U32.AND P4, PT, R4, R81, PT ;  /* 0x000000510400720c */ /* 0x000fe20003f84070 */
[----:B------:R-:W-:-:S02]  /*2010*/  IMAD.U32 R11, RZ, RZ, UR16 ;  /* 0x00000010ff0b7e24 */ /* 0x000fc4000f8e00ff */
[----:B------:R-:W-:Y:S02]  /*2020*/  IMAD R12, R12, 0x2, R13 ;  /* 0x000000020c0c7824 */ /* 0x000fe400078e020d */
[----:B------:R-:W-:-:S04]  /*2030*/  IMAD.HI.U32 R8, R8, R83, RZ ;  /* 0x0000005308087227 */ /* 0x000fc800078e00ff */
[----:B------:R-:W-:Y:S02]  /*2040*/  IMAD.U32 R10, RZ, RZ, UR16 ;  /* 0x00000010ff0a7e24 */ /* 0x000fe4000f8e00ff */
[----:B------:R-:W-:Y:S02]  /*2050*/  IMAD R11, R11, 0x2, R12 ;  /* 0x000000020b0b7824 */ /* 0x000fe400078e020c */
[----:B------:R-:W-:Y:S02]  /*2060*/  IMAD.MOV R8, RZ, RZ, -R8 ;  /* 0x000000ffff087224 */ /* 0x000fe400078e0a08 */
[----:B------:R-:W-:Y:S02]  /*2070*/  IMAD.U32 R9, RZ, RZ, UR16 ;  /* 0x00000010ff097e24 */ /* 0x000fe4000f8e00ff */
[----:B------:R-:W-:Y:S02]  /*2080*/  IMAD R10, R10, 0x2, R11 ;  /* 0x000000020a0a7824 */ /* 0x000fe400078e020b */
[--C-:B------:R-:W-:Y:S01]  /*2090*/  @!P1 IMAD.IADD R79, R79, 0x1, -R4.reuse ;  /* 0x000000014f4f9824 */ /* 0x100fe200078e0a04 */
[----:B------:R-:W-:Y:S01]  /*20a0*/  ISETP.GE.AND P1, PT, R204, RZ, PT ;  /* 0x000000ffcc00720c */ /* 0x000fe20003f26270 */
[----:B------:R-:W-:Y:S01]  /*20b0*/  @!P0 IMAD.MOV R41, RZ, RZ, -R41 ;  /* 0x000000ffff298224 */ /* 0x000fe200078e0a29 */
[----:B------:R-:W-:Y:S01]  /*20c0*/  ISETP.GE.AND P0, PT, R201, RZ, PT ;  /* 0x000000ffc900720c */ /* 0x000fe20003f06270 */
[----:B------:R-:W-:Y:S01]  /*20d0*/  @!P4 IMAD.IADD R81, R81, 0x1, -R4 ;  /* 0x000000015151c824 */ /* 0x000fe200078e0a04 */
[----:B------:R-:W-:Y:S01]  /*20e0*/  ISETP.GE.AND P4, PT, R202, RZ, PT ;  /* 0x000000ffca00720c */ /* 0x000fe20003f86270 */
[----:B------:R-:W-:-:S02]  /*20f0*/  IMAD R83, R4, R8, R83 ;  /* 0x0000000804537224 */ /* 0x000fc400078e0253 */
[----:B------:R-:W-:Y:S02]  /*2100*/  IMAD.U32 R8, RZ, RZ, UR16 ;  /* 0x00000010ff087e24 */ /* 0x000fe4000f8e00ff */
[----:B------:R-:W-:Y:S02]  /*2110*/  IMAD R9, R9, 0x2, R10 ;  /* 0x0000000209097824 */ /* 0x000fe400078e020a */
[----:B------:R-:W-:Y:S02]  /*2120*/  IMAD.MOV.U32 R51, RZ, RZ, R37 ;  /* 0x000000ffff337224 */ /* 0x000fe400078e0025 */
[----:B------:R-:W-:Y:S02]  /*2130*/  @!P6 IMAD.IADD R65, R65, 0x1, -R4 ;  /* 0x000000014141e824 */ /* 0x000fe400078e0a04 */
[----:B------:R-:W-:Y:S02]  /*2140*/  IMAD R8, R8, 0x2, R9 ;  /* 0x0000000208087824 */ /* 0x000fe400078e0209 */
[----:B------:R-:W-:Y:S01]  /*2150*/  @!P3 IMAD.MOV R51, RZ, RZ, -R51 ;  /* 0x000000ffff33b224 */ /* 0x000fe200078e0a33 */
[----:B------:R-:W-:Y:S01]  /*2160*/  ISETP.NE.U32.AND P3, PT, R6, RZ, PT ;  /* 0x000000ff0600720c */ /* 0x000fe20003f65070 */
[----:B------:R-:W-:Y:S01]  /*2170*/  IMAD.U32 R6, RZ, RZ, UR16 ;  /* 0x00000010ff067e24 */ /* 0x000fe2000f8e00ff */
[----:B------:R-:W-:Y:S01]  /*2180*/  ISETP.GT.U32.AND P6, PT, R4, R65, PT ;  /* 0x000000410400720c */ /* 0x000fe20003fc4070 */
[----:B------:R-:W-:-:S02]  /*2190*/  IMAD R7, R7, 0x2, R8 ;  /* 0x0000000207077824 */ /* 0x000fc400078e0208 */
[----:B------:R-:W-:Y:S01]  /*21a0*/  @!P1 IMAD.MOV R45, RZ, RZ, -R45 ;  /* 0x000000ffff2d9224 */ /* 0x000fe200078e0a2d */
[----:B------:R-:W-:Y:S01]  /*21b0*/  ISETP.GE.AND P1, PT, R200, RZ, PT ;  /* 0x000000ffc800720c */ /* 0x000fe20003f26270 */
[----:B------:R-:W-:Y:S01]  /*21c0*/  @!P0 IMAD.MOV R49, RZ, RZ, -R49 ;  /* 0x000000ffff318224 */ /* 0x000fe200078e0a31 */
[----:B------:R-:W-:Y:S01]  /*21d0*/  ISETP.GE.AND P0, PT, R197, RZ, PT ;  /* 0x000000ffc500720c */ /* 0x000fe20003f06270 */
[----:B------:R-:W-:Y:S02]  /*21e0*/  IMAD.U32 R37, RZ, RZ, UR16 ;  /* 0x00000010ff257e24 */ /* 0x000fe4000f8e00ff */
[----:B------:R-:W-:Y:S02]  /*21f0*/  IMAD R6, R6, 0x2, R7 ;  /* 0x0000000206067824 */ /* 0x000fe400078e0207 */
[----:B------:R-:W-:Y:S01]  /*2200*/  @!P4 IMAD.MOV R47, RZ, RZ, -R47 ;  /* 0x000000ffff2fc224 */ /* 0x000fe200078e0a2f */
[----:B------:R-:W-:Y:S01]  /*2210*/  ISETP.GE.AND P4, PT, R198, RZ, PT ;  /* 0x000000ffc600720c */ /* 0x000fe20003f86270 */
[----:B------:R-:W-:-:S02]  /*2220*/  IMAD R20, R37, 0x2, R6 ;  /* 0x0000000225147824 */ /* 0x000fc400078e0206 */
[----:B------:R-:W-:Y:S01]  /*2230*/  @!P6 IMAD.IADD R65, R65, 0x1, -R4 ;  /* 0x000000014141e824 */ /* 0x000fe200078e0a04 */
[----:B------:R-:W-:Y:S01]  /*2240*/  ISETP.GE.AND P6, PT, R211, RZ, PT ;  /* 0x000000ffd300720c */ /* 0x000fe20003fc6270 */
[----:B------:R-:W-:Y:S02]  /*2250*/  IMAD R22, R55, 0x2, R20 ;  /* 0x0000000237167824 */ /* 0x000fe400078e0214 */
[----:B------:R-:W-:Y:S02]  /*2260*/  IMAD.MOV.U32 R55, RZ, RZ, R53 ;  /* 0x000000ffff377224 */ /* 0x000fe400078e0035 */
[----:B------:R-:W-:Y:S01]  /*2270*/  @!P0 IMAD.MOV R59, RZ, RZ, -R59 ;  /* 0x000000ffff3b8224 */ /* 0x000fe200078e0a3b */
[----:B------:R-:W-:Y:S01]  /*2280*/  ISETP.GE.AND P0, PT, R193, RZ, PT ;  /* 0x000000ffc100720c */ /* 0x000fe20003f06270 */
[----:B------:R-:W-:Y:S01]  /*2290*/  @!P1 IMAD.MOV R55, RZ, RZ, -R55 ;  /* 0x000000ffff379224 */ /* 0x000fe200078e0a37 */
[----:B------:R-:W-:Y:S01]  /*22a0*/  ISETP.GE.AND P1, PT, R195, RZ, PT ;  /* 0x000000ffc300720c */ /* 0x000fe20003f26270 */
[----:B------:R-:W-:Y:S01]  /*22b0*/  @!P4 IMAD.MOV R57, RZ, RZ, -R57 ;  /* 0x000000ffff39c224 */ /* 0x000fe200078e0a39 */
[----:B------:R-:W-:Y:S01]  /*22c0*/  ISETP.GE.AND P4, PT, R194, RZ, PT ;  /* 0x000000ffc200720c */ /* 0x000fe20003f86270 */
[----:B------:R-:W-:-:S02]  /*22d0*/  IMAD.U32 R53, RZ, RZ, UR16 ;  /* 0x00000010ff357e24 */ /* 0x000fc4000f8e00ff */
[----:B------:R-:W-:Y:S01]  /*22e0*/  @!P6 IMAD.MOV R31, RZ, RZ, -R31 ;  /* 0x000000ffff1fe224 */ /* 0x000fe200078e0a1f */
[----:B------:R-:W-:Y:S01]  /*22f0*/  ISETP.GT.U32.AND P6, PT, R4, R73, PT ;  /* 0x000000490400720c */ /* 0x000fe20003fc4070 */
        /* <DEDUP_REMOVED lines=8> */
[----:B------:R-:W-:-:S02]  /*2380*/  IMAD R58, R53, 0x2, R26 ;  /* 0x00000002353a7824 */ /* 0x000fc400078e021a */
[----:B------:R-:W-:Y:S01]  /*2390*/  @!P6 IMAD.IADD R73, R73, 0x1, -R4 ;  /* 0x000000014949e824 */ /* 0x000fe200078e0a04 */
[----:B------:R-:W-:Y:S01]  /*23a0*/  ISETP.GT.U32.AND P6, PT, R4, R83, PT ;  /* 0x000000530400720c */ /* 0x000fe20003fc4070 */
[----:B------:R-:W-:Y:S02]  /*23b0*/  IMAD R60, R37, 0x2, R58 ;  /* 0x00000002253c7824 */ /* 0x000fe400078e023a */
[----:B------:R-:W-:Y:S02]  /*23c0*/  IMAD R5, R82, UR17, RZ ;  /* 0x0000001152057c24 */ /* 0x000fe4000f8e02ff */
        /* <DEDUP_REMOVED lines=8> */
[----:B------:R-:W-:Y:S01]  /*2450*/  ISETP.GE.AND P6, PT, R207, RZ, PT ;  /* 0x000000ffcf00720c */ /* 0x000fe20003fc6270 */
[----:B------:R-:W-:-:S04]  /*2460*/  IMAD R64, R37, 0x2, R62 ;  /* 0x0000000225407824 */ /* 0x000fc800078e023e */
[----:B------:R-:W-:Y:S01]  /*2470*/  @!P0 IMAD.MOV R77, RZ, RZ, -R77 ;  /* 0x000000ffff4d8224 */ /* 0x000fe200078e0a4d */
[----:B------:R-:W-:Y:S01]  /*2480*/  ISETP.GE.AND P0, PT, R140, RZ, PT ;  /* 0x000000ff8c00720c */ /* 0x000fe20003f06270 */
[----:B------:R-:W-:Y:S01]  /*2490*/  @!P1 IMAD.MOV R73, RZ, RZ, -R73 ;  /* 0x000000ffff499224 */ /* 0x000fe200078e0a49 */
[----:B------:R-:W-:Y:S01]  /*24a0*/  ISETP.GE.AND P1, PT, R143, RZ, PT ;  /* 0x000000ff8f00720c */ /* 0x000fe20003f26270 */
[----:B------:R-:W-:Y:S01]  /*24b0*/  @!P4 IMAD.MOV R75, RZ, RZ, -R75 ;  /* 0x000000ffff4bc224 */ /* 0x000fe200078e0a4b */
[----:B------:R-:W-:Y:S01]  /*24c0*/  ISETP.GE.AND P4, PT, R142, RZ, PT ;  /* 0x000000ff8e00720c */ /* 0x000fe20003f86270 */
[----:B------:R-:W-:Y:S02]  /*24d0*/  IMAD R66, R53, 0x2, R64 ;  /* 0x0000000235427824 */ /* 0x000fe400078e0240 */
[----:B------:R-:W-:Y:S01]  /*24e0*/  @!P6 IMAD.MOV R39, RZ, RZ, -R39 ;  /* 0x000000ffff27e224 */ /* 0x000fe200078e0a27 */
[----:B------:R-:W-:Y:S01]  /*24f0*/  ISETP.GT.U32.AND P6, PT, R4, R83, PT ;  /* 0x000000530400720c */ /* 0x000fe20003fc4070 */
[----:B------:R-:W-:-:S04]  /*2500*/  IMAD R68, R37, 0x2, R66 ;  /* 0x0000000225447824 */ /* 0x000fc800078e0242 */
[----:B------:R-:W-:Y:S01]  /*2510*/  @!P0 IMAD.MOV R85, RZ, RZ, -R85 ;  /* 0x000000ffff558224 */ /* 0x000fe200078e0a55 */
[----:B------:R-:W-:Y:S01]  /*2520*/  ISETP.GE.AND P0, PT, R219, RZ, PT ;  /* 0x000000ffdb00720c */ /* 0x000fe20003f06270 */
[----:B------:R-:W-:Y:S01]  /*2530*/  @!P1 IMAD.MOV R79, RZ, RZ, -R79 ;  /* 0x000000ffff4f9224 */ /* 0x000fe200078e0a4f */
[----:B------:R-:W-:Y:S01]  /*2540*/  ISETP.GE.AND P1, PT, R141, RZ, PT ;  /* 0x000000ff8d00720c */ /* 0x000fe20003f26270 */
[----:B------:R-:W-:Y:S01]  /*2550*/  @!P4 IMAD.MOV R81, RZ, RZ, -R81 ;  /* 0x000000ffff51c224 */ /* 0x000fe200078e0a51 */
[----:B------:R-:W-:Y:S01]  /*2560*/  ISETP.NE.AND P4, PT, R18, RZ, PT ;  /* 0x000000ff1200720c */ /* 0x000fe20003f85270 */
[----:B------:R-:W-:Y:S02]  /*2570*/  IMAD R70, R87, 0x2, R68 ;  /* 0x0000000257467824 */ /* 0x000fe400078e0244 */
[----:B------:R-:W-:Y:S01]  /*2580*/  @!P6 IMAD.IADD R83, R83, 0x1, -R4 ;  /* 0x000000015353e824 */ /* 0x000fe200078e0a04 */
[----:B------:R-:W-:Y:S01]  /*2590*/  ISETP.NE.AND P6, PT, R19, RZ, PT ;  /* 0x000000ff1300720c */ /* 0x000fe20003fc5270 */
[----:B------:R-:W-:Y:S01]  /*25a0*/  IMAD R72, R53, 0x2, R70 ;  /* 0x0000000235487824 */ /* 0x000fe200078e0246 */
[----:B------:R-:W-:-:S03]  /*25b0*/  LOP3.LUT R4, RZ, R19, RZ, 0x33, !PT ;  /* 0x00000013ff047212 */ /* 0x000fc600078e33ff */
[----:B------:R-:W-:Y:S01]  /*25c0*/  @!P0 IMAD.MOV R54, RZ, RZ, -R54 ;  /* 0x000000ffff368224 */ /* 0x000fe200078e0a36 */
[C---:B------:R-:W-:Y:S01]  /*25d0*/  SEL R52, R4.reuse, R31, !P6 ;  /* 0x0000001f04347207 */ /* 0x040fe20007000000 */
[----:B------:R-:W-:Y:S01]  /*25e0*/  @!P1 IMAD.MOV R83, RZ, RZ, -R83 ;  /* 0x000000ffff539224 */ /* 0x000fe200078e0a53 */
[C---:B------:R-:W-:Y:S01]  /*25f0*/  SEL R30, R4.reuse, R33, !P6 ;  /* 0x00000021041e7207 */ /* 0x040fe20007000000 */
[----:B------:R-:W-:Y:S01]  /*2600*/  IMAD R74, R37, 0x2, R72 ;  /* 0x00000002254a7824 */ /* 0x000fe200078e0248 */
[----:B------:R-:W-:Y:S01]  /*2610*/  @!P4 LOP3.LUT R54, RZ, R18, RZ, 0x33, !PT ;  /* 0x00000012ff36c212 */ /* 0x000fe200078e33ff */
[----:B------:R-:W-:Y:S01]  /*2620*/  IMAD.U32 R18, RZ, RZ, UR16 ;  /* 0x00000010ff127e24 */ /* 0x000fe2000f8e00ff */
[C---:B------:R-:W-:Y:S01]  /*2630*/  SEL R38, R4.reuse, R35, !P6 ;  /* 0x0000002304267207 */ /* 0x040fe20007000000 */
[----:B------:R-:W-:Y:S01]  /*2640*/  IMAD R19, R89, 0x2, R74 ;  /* 0x0000000259137824 */ /* 0x000fe200078e024a */
[C---:B------:R-:W-:Y:S02]  /*2650*/  SEL R53, R4.reuse, R39, !P6 ;  /* 0x0000002704357207 */ /* 0x040fe40007000000 */
[----:B------:R-:W-:-:S02]  /*2660*/  SEL R31, R4, R41, !P6 ;  /* 0x00000029041f7207 */ /* 0x000fc40007000000 */
[C---:B------:R-:W-:Y:S02]  /*2670*/  SEL R46, R4.reuse, R47, !P6 ;  /* 0x0000002f042e7207 */ /* 0x040fe40007000000 */
[C---:B------:R-:W-:Y:S02]  /*2680*/  SEL R149, R4.reuse, R49, !P6 ;  /* 0x0000003104957207 */ /* 0x040fe40007000000 */
[----:B------:R-:W-:Y:S01]  /*2690*/  SEL R78, R4, R17, !P6 ;  /* 0x00000011044e7207 */ /* 0x000fe20007000000 */
[----:B------:R-:W-:Y:S01]  /*26a0*/  IMAD R17, R76, 0x2, R19 ;  /* 0x000000024c117824 */ /* 0x000fe200078e0213 */
[C---:B------:R-:W-:Y:S01]  /*26b0*/  SEL R28, R4.reuse, R21, !P6 ;  /* 0x00000015041c7207 */ /* 0x040fe20007000000 */
[----:B------:R-:W-:Y:S01]  /*26c0*/  IMAD.U32 R21, RZ, RZ, UR16 ;  /* 0x00000010ff157e24 */ /* 0x000fe2000f8e00ff */
[----:B------:R-:W-:Y:S01]  /*26d0*/  SEL R36, R4, R23, !P6 ;  /* 0x0000001704247207 */ /* 0x000fe20007000000 */
[----:B------:R-:W-:Y:S01]  /*26e0*/  IMAD R18, R18, 0x2, R17 ;  /* 0x0000000212127824 */ /* 0x000fe200078e0211 */
[----:B------:R-:W-:-:S02]  /*26f0*/  SEL R43, R4, R43, !P6 ;  /* 0x0000002b042b7207 */ /* 0x000fc40007000000 */
[C---:B------:R-:W-:Y:S01]  /*2700*/  SEL R29, R4.reuse, R29, !P6 ;  /* 0x0000001d041d7207 */ /* 0x040fe20007000000 */
[----:B------:R-:W-:Y:S01]  /*2710*/  IMAD R21, R21, 0x2, R18 ;  /* 0x0000000215157824 */ /* 0x000fe200078e0212 */
[C---:B------:R-:W-:Y:S02]  /*2720*/  SEL R37, R4.reuse, R25, !P6 ;  /* 0x0000001904257207 */ /* 0x040fe40007000000 */
[----:B------:R-:W-:Y:S01]  /*2730*/  SEL R56, R4, R27, !P6 ;  /* 0x0000001b04387207 */ /* 0x000fe20007000000 */
[----:B------:R-:W-:Y:S01]  /*2740*/  IMAD R23, R76, 0x2, R21 ;  /* 0x000000024c177824 */ /* 0x000fe200078e0215 */
[C---:B------:R-:W-:Y:S02]  /*2750*/  SEL R51, R4.reuse, R51, !P6 ;  /* 0x0000003304337207 */ /* 0x040fe40007000000 */
[----:B------:R-:W-:Y:S01]  /*2760*/  SEL R39, R4, R45, !P6 ;  /* 0x0000002d04277207 */ /* 0x000fe20007000000 */
[----:B------:R-:W-:Y:S01]  /*2770*/  IMAD R25, R80, 0x2, R23 ;  /* 0x0000000250197824 */ /* 0x000fe200078e0217 */
[----:B------:R-:W-:-:S02]  /*2780*/  SEL R32, R4, R55, !P6 ;  /* 0x0000003704207207 */ /* 0x000fc40007000000 */
[----:B------:R-:W-:Y:S01]  /*2790*/  SEL R40, R4, R57, !P6 ;  /* 0x0000003904287207 */ /* 0x000fe20007000000 */
[----:B------:R-:W-:Y:S01]  /*27a0*/  IMAD R27, R76, 0x2, R25 ;  /* 0x000000024c1b7824 */ /* 0x000fe200078e0219 */
[C---:B------:R-:W-:Y:S02]  /*27b0*/  SEL R47, R4.reuse, R59, !P6 ;  /* 0x0000003b042f7207 */ /* 0x040fe40007000000 */
[----:B------:R-:W-:Y:S01]  /*27c0*/  SEL R196, R4, R61, !P6 ;  /* 0x0000003d04c47207 */ /* 0x000fe20007000000 */
[----:B------:R-:W-:Y:S01]  /*27d0*/  IMAD R45, R80, 0x2, R27 ;  /* 0x00000002502d7824 */ /* 0x000fe200078e021b */
[C---:B------:R-:W-:Y:S01]  /*27e0*/  SEL R33, R4.reuse, R63, !P6 ;  /* 0x0000003f04217207 */ /* 0x040fe20007000000 */
[----:B------:R-:W2:Y:S01]  /*27f0*/  LDS R61, [UR29] ;  /* 0x0000001dff3d7984 */ /* 0x000ea20008000800 */
[C---:B------:R-:W-:Y:S02]  /*2800*/  SEL R41, R4.reuse, R65, !P6 ;  /* 0x0000004104297207 */ /* 0x040fe40007000000 */
[----:B------:R-:W-:-:S02]  /*2810*/  SEL R48, R4, R67, !P6 ;  /* 0x0000004304307207 */ /* 0x000fc40007000000 */
[C---:B------:R-:W-:Y:S02]  /*2820*/  SEL R199, R4.reuse, R69, !P6 ;  /* 0x0000004504c77207 */ /* 0x040fe40007000000 */
[C---:B------:R-:W-:Y:S02]  /*2830*/  SEL R34, R4.reuse, R71, !P6 ;  /* 0x0000004704227207 */ /* 0x040fe40007000000 */
[C---:B------:R-:W-:Y:S02]  /*2840*/  SEL R42, R4.reuse, R73, !P6 ;  /* 0x00000049042a7207 */ /* 0x040fe40007000000 */
[C---:B------:R-:W-:Y:S02]  /*2850*/  SEL R49, R4.reuse, R75, !P6 ;  /* 0x0000004b04317207 */ /* 0x040fe40007000000 */
[C---:B------:R-:W-:Y:S02]  /*2860*/  SEL R203, R4.reuse, R77, !P6 ;  /* 0x0000004d04cb7207 */ /* 0x040fe40007000000 */
[----:B------:R-:W-:-:S02]  /*2870*/  SEL R35, R4, R79, !P6 ;  /* 0x0000004f04237207 */ /* 0x000fc40007000000 */
[C---:B------:R-:W-:Y:S02]  /*2880*/  SEL R44, R4.reuse, R81, !P6 ;  /* 0x00000051042c7207 */ /* 0x040fe40007000000 */
[C---:B------:R-:W-:Y:S02]  /*2890*/  SEL R50, R4.reuse, R83, !P6 ;  /* 0x0000005304327207 */ /* 0x040fe40007000000 */
[----:B------:R-:W-:Y:S01]  /*28a0*/  SEL R205, R4, R85, !P6 ;  /* 0x0000005504cd7207 */ /* 0x000fe20007000000 */
[----:B-1----:R-:W-:Y:S01]  /*28b0*/  IMAD R4, R54, UR4, RZ ;  /* 0x0000000436047c24 */ /* 0x002fe2000f8e02ff */
[----:B------:R-:W-:Y:S01]  /*28c0*/  BAR.SYNC.DEFER_BLOCKING 0x0 ;  /* 0x0000000000007b1d */ /* 0x000fe20000010000 */
[----:B------:R-:W-:Y:S01]  /*28d0*/  LEA R54, P1, R5, UR22, 0x2 ;  /* 0x0000001605367c11 */ /* 0x000fe2000f8210ff */
[----:B------:R-:W-:Y:S02]  /*28e0*/  USHF.L.U32 UR4, UR8, 0x15, URZ ;  /* 0x0000001508047899 */ /* 0x000fe400080006ff */
[----:B------:R-:W-:-:S02]  /*28f0*/  LEA R121, P0, R4, UR20, 0x2 ;  /* 0x0000001404797c11 */ /* 0x000fc4000f8010ff */
[----:B------:R-:W-:Y:S01]  /*2900*/  LEA.HI.X.SX32 R55, R5, UR23, 0x2, P1 ;  /* 0x0000001705377c11 */ /* 0x000fe200088f16ff */
[----:B------:R-:W-:Y:S01]  /*2910*/  ULOP3.LUT UR4, UR4, 0x600000, URZ, 0xc0, !UPT ;  /* 0x0060000004047892 */ /* 0x000fe2000f8ec0ff */
[----:B------:R-:W-:Y:S02]  /*2920*/  LEA.HI.X.SX32 R57, R4, UR21, 0x2, P0 ;  /* 0x0000001504397c11 */ /* 0x000fe400080f16ff */
[----:B------:R-:W-:Y:S02]  /*2930*/  LEA R118, P1, R20, R121, 0x2 ;  /* 0x0000007914767211 */ /* 0x000fe400078210ff */
[----:B------:R-:W-:Y:S02]  /*2940*/  ISETP.GE.AND P0, PT, R232, UR32, PT ;  /* 0x00000020e8007c0c */ /* 0x000fe4000bf06270 */
[----:B------:R-:W-:Y:S02]  /*2950*/  LEA.HI.X.SX32 R119, R20, R57, 0x2, P1 ;  /* 0x0000003914777211 */ /* 0x000fe400008f16ff */
[----:B------:R-:W-:-:S02]  /*2960*/  LEA R110, P1, R60, R121, 0x2 ;  /* 0x000000793c6e7211 */ /* 0x000fc400078210ff */
[----:B------:R-:W-:Y:S02]  /*2970*/  SEL R59, R24, RZ, !P0 ;  /* 0x000000ff183b7207 */ /* 0x000fe40004000000 */
[----:B------:R-:W-:Y:S02]  /*2980*/  LEA R114, P0, R26, R121, 0x2 ;  /* 0x000000791a727211 */ /* 0x000fe400078010ff */
[----:B------:R-:W-:Y:S02]  /*2990*/  LEA.HI.X.SX32 R111, R60, R57, 0x2, P1 ;  /* 0x000000393c6f7211 */ /* 0x000fe400008f16ff */
[----:B------:R-:W-:Y:S02]  /*29a0*/  LEA R102, P1, R68, R121, 0x2 ;  /* 0x0000007944667211 */ /* 0x000fe400078210ff */
[----:B------:R-:W-:Y:S02]  /*29b0*/  LEA.HI.X.SX32 R115, R26, R57, 0x2, P0 ;  /* 0x000000391a737211 */ /* 0x000fe400000f16ff */
[----:B------:R-:W-:-:S02]  /*29c0*/  LEA R106, P0, R64, R121, 0x2 ;  /* 0x00000079406a7211 */ /* 0x000fc400078010ff */
[----:B------:R-:W-:Y:S02]  /*29d0*/  LEA.HI.X.SX32 R103, R68, R57, 0x2, P1 ;  /* 0x0000003944677211 */ /* 0x000fe400008f16ff */
[C---:B------:R-:W-:Y:S02]  /*29e0*/  LEA R94, P1, R19.reuse, R121, 0x2 ;  /* 0x00000079135e7211 */ /* 0x040fe400078210ff */
[----:B------:R-:W-:Y:S02]  /*29f0*/  LEA.HI.X.SX32 R107, R64, R57, 0x2, P0 ;  /* 0x00000039406b7211 */ /* 0x000fe400000f16ff */
[----:B------:R-:W-:Y:S02]  /*2a00*/  LEA R98, P0, R72, R121, 0x2 ;  /* 0x0000007948627211 */ /* 0x000fe400078010ff */
[----:B------:R-:W-:Y:S02]  /*2a10*/  LEA.HI.X.SX32 R95, R19, R57, 0x2, P1 ;  /* 0x00000039135f7211 */ /* 0x000fe400008f16ff */
[----:B------:R-:W-:-:S02]  /*2a20*/  LEA R88, P1, R21, R121, 0x2 ;  /* 0x0000007915587211 */ /* 0x000fc400078210ff */
[----:B------:R-:W-:Y:S02]  /*2a30*/  LEA.HI.X.SX32 R99, R72, R57, 0x2, P0 ;  /* 0x0000003948637211 */ /* 0x000fe400000f16ff */
[----:B------:R-:W-:Y:S02]  /*2a40*/  LEA R92, P0, R17, R121, 0x2 ;  /* 0x00000079115c7211 */ /* 0x000fe400078010ff */
[----:B------:R-:W-:Y:S02]  /*2a50*/  LEA.HI.X.SX32 R89, R21, R57, 0x2, P1 ;  /* 0x0000003915597211 */ /* 0x000fe400008f16ff */
[----:B------:R-:W-:Y:S02]  /*2a60*/  LEA R72, P1, R45, R121, 0x2 ;  /* 0x000000792d487211 */ /* 0x000fe400078210ff */
[----:B------:R-:W-:Y:S01]  /*2a70*/  LEA.HI.X.SX32 R93, R17, R57, 0x2, P0 ;  /* 0x00000039115d7211 */ /* 0x000fe200000f16ff */
[----:B------:R-:W-:Y:S01]  /*2a80*/  IMAD R17, R78, UR9, RZ ;  /* 0x000000094e117c24 */ /* 0x000fe2000f8e02ff */
[----:B------:R-:W-:-:S02]  /*2a90*/  LEA R80, P0, R25, R121, 0x2 ;  /* 0x0000007919507211 */ /* 0x000fc400078010ff */
[----:B------:R-:W-:Y:S02]  /*2aa0*/  LEA.HI.X.SX32 R73, R45, R57, 0x2, P1 ;  /* 0x000000392d497211 */ /* 0x000fe400008f16ff */
[----:B------:R-:W-:Y:S02]  /*2ab0*/  LEA R150, P1, R16, R121, 0x2 ;  /* 0x0000007910967211 */ /* 0x000fe400078210ff */
[----:B------:R-:W-:Y:S02]  /*2ac0*/  LEA.HI.X.SX32 R81, R25, R57, 0x2, P0 ;  /* 0x0000003919517211 */ /* 0x000fe400000f16ff */
[-C--:B------:R-:W-:Y:S02]  /*2ad0*/  LEA R112, P4, R58, R121.reuse, 0x2 ;  /* 0x000000793a707211 */ /* 0x080fe400078810ff */
[----:B------:R-:W-:Y:S02]  /*2ae0*/  LEA R190, P0, R220, R121, 0x2 ;  /* 0x00000079dcbe7211 */ /* 0x000fe400078010ff */
[----:B------:R-:W-:-:S02]  /*2af0*/  LEA.HI.X.SX32 R151, R16, R57, 0x2, P1 ;  /* 0x0000003910977211 */ /* 0x000fc400008f16ff */
[----:B------:R-:W-:Y:S02]  /*2b00*/  LEA R136, P1, R14, R121, 0x2 ;  /* 0x000000790e887211 */ /* 0x000fe400078210ff */
[-C--:B------:R-:W-:Y:S02]  /*2b10*/  LEA.HI.X.SX32 R113, R58, R57.reuse, 0x2, P4 ;  /* 0x000000393a717211 */ /* 0x080fe400020f16ff */
[----:B------:R-:W-:Y:S02]  /*2b20*/  LEA.HI.X.SX32 R191, R220, R57, 0x2, P0 ;  /* 0x00000039dcbf7211 */ /* 0x000fe400000f16ff */
[-C--:B------:R-:W-:Y:S02]  /*2b30*/  LEA R116, P6, R22, R121.reuse, 0x2 ;  /* 0x0000007916747211 */ /* 0x080fe400078c10ff */
[-C--:B------:R-:W-:Y:S02]  /*2b40*/  LEA R104, P4, R66, R121.reuse, 0x2 ;  /* 0x0000007942687211 */ /* 0x080fe400078810ff */
[----:B------:R-:W-:-:S02]  /*2b50*/  LEA R138, P0, R15, R121, 0x2 ;  /* 0x000000790f8a7211 */ /* 0x000fc400078010ff */
[----:B------:R-:W-:Y:S02]  /*2b60*/  LEA.HI.X.SX32 R137, R14, R57, 0x2, P1 ;  /* 0x000000390e897211 */ /* 0x000fe400008f16ff */
[----:B------:R-:W-:Y:S02]  /*2b70*/  LEA R132, P1, R12, R121, 0x2 ;  /* 0x000000790c847211 */ /* 0x000fe400078210ff */
[-C--:B------:R-:W-:Y:S02]  /*2b80*/  LEA.HI.X.SX32 R117, R22, R57.reuse, 0x2, P6 ;  /* 0x0000003916757211 */ /* 0x080fe400030f16ff */
[-C--:B------:R-:W-:Y:S02]  /*2b90*/  LEA.HI.X.SX32 R105, R66, R57.reuse, 0x2, P4 ;  /* 0x0000003942697211 */ /* 0x080fe400020f16ff */
[----:B------:R-:W-:Y:S02]  /*2ba0*/  LEA.HI.X.SX32 R139, R15, R57, 0x2, P0 ;  /* 0x000000390f8b7211 */ /* 0x000fe400000f16ff */
[----:B------:R-:W-:-:S02]  /*2bb0*/  LEA R108, P6, R62, R121, 0x2 ;  /* 0x000000793e6c7211 */ /* 0x000fc400078c10ff */
[-C--:B------:R-:W-:Y:S02]  /*2bc0*/  LEA R96, P4, R74, R121.reuse, 0x2 ;  /* 0x000000794a607211 */ /* 0x080fe400078810ff */
[----:B------:R-:W-:Y:S02]  /*2bd0*/  LEA R134, P0, R13, R121, 0x2 ;  /* 0x000000790d867211 */ /* 0x000fe400078010ff */
[----:B------:R-:W-:Y:S02]  /*2be0*/  LEA.HI.X.SX32 R133, R12, R57, 0x2, P1 ;  /* 0x000000390c857211 */ /* 0x000fe400008f16ff */
[----:B------:R-:W-:Y:S02]  /*2bf0*/  LEA R128, P1, R10, R121, 0x2 ;  /* 0x000000790a807211 */ /* 0x000fe400078210ff */
[-C--:B------:R-:W-:Y:S02]  /*2c00*/  LEA.HI.X.SX32 R109, R62, R57.reuse, 0x2, P6 ;  /* 0x000000393e6d7211 */ /* 0x080fe400030f16ff */
[----:B------:R-:W-:-:S02]  /*2c10*/  LEA.HI.X.SX32 R97, R74, R57, 0x2, P4 ;  /* 0x000000394a617211 */ /* 0x000fc400020f16ff */
[----:B------:R-:W-:Y:S02]  /*2c20*/  LEA.HI.X.SX32 R135, R13, R57, 0x2, P0 ;  /* 0x000000390d877211 */ /* 0x000fe400000f16ff */
[-C--:B------:R-:W-:Y:S02]  /*2c30*/  LEA R100, P6, R70, R121.reuse, 0x2 ;  /* 0x0000007946647211 */ /* 0x080fe400078c10ff */
[-C--:B------:R-:W-:Y:S02]  /*2c40*/  LEA R90, P4, R18, R121.reuse, 0x2 ;  /* 0x00000079125a7211 */ /* 0x080fe400078810ff */
[----:B------:R-:W-:Y:S02]  /*2c50*/  LEA R130, P0, R11, R121, 0x2 ;  /* 0x000000790b827211 */ /* 0x000fe400078010ff */
[----:B------:R-:W-:Y:S02]  /*2c60*/  LEA.HI.X.SX32 R129, R10, R57, 0x2, P1 ;  /* 0x000000390a817211 */ /* 0x000fe400008f16ff */
[----:B--2---:R-:W-:-:S02]  /*2c70*/  R2UR UR27, R61 ;  /* 0x000000003d1b72ca */ /* 0x004fc400000e0000 */
[----:B------:R-:W-:Y:S02]  /*2c80*/  LEA R124, P1, R8, R121, 0x2 ;  /* 0x00000079087c7211 */ /* 0x000fe400078210ff */
[-C--:B------:R-:W-:Y:S02]  /*2c90*/  LEA.HI.X.SX32 R101, R70, R57.reuse, 0x2, P6 ;  /* 0x0000003946657211 */ /* 0x080fe400030f16ff */
[-C--:B------:R-:W-:Y:S02]  /*2ca0*/  LEA.HI.X.SX32 R91, R18, R57.reuse, 0x2, P4 ;  /* 0x00000039125b7211 */ /* 0x080fe400020f16ff */
[----:B------:R-:W-:Y:S02]  /*2cb0*/  LEA.HI.X.SX32 R131, R11, R57, 0x2, P0 ;  /* 0x000000390b837211 */ /* 0x000fe400000f16ff */
[-C--:B------:R-:W-:Y:S02]  /*2cc0*/  LEA R84, P6, R23, R121.reuse, 0x2 ;  /* 0x0000007917547211 */ /* 0x080fe400078c10ff */
[----:B------:R-:W-:-:S02]  /*2cd0*/  LEA R76, P4, R27, R121, 0x2 ;  /* 0x000000791b4c7211 */ /* 0x000fc400078810ff */
[----:B------:R-:W-:Y:S02]  /*2ce0*/  LEA R126, P0, R9, R121, 0x2 ;  /* 0x00000079097e7211 */ /* 0x000fe400078010ff */
[----:B------:R-:W-:Y:S02]  /*2cf0*/  LEA.HI.X.SX32 R125, R8, R57, 0x2, P1 ;  /* 0x00000039087d7211 */ /* 0x000fe400008f16ff */
[----:B------:R-:W-:Y:S02]  /*2d00*/  LEA R122, P1, R7, R121, 0x2 ;  /* 0x00000079077a7211 */ /* 0x000fe400078210ff */
[-C--:B------:R-:W-:Y:S02]  /*2d10*/  LEA.HI.X.SX32 R85, R23, R57.reuse, 0x2, P6 ;  /* 0x0000003917557211 */ /* 0x080fe400030f16ff */
[-C--:B------:R-:W-:Y:S02]  /*2d20*/  LEA.HI.X.SX32 R77, R27, R57.reuse, 0x2, P4 ;  /* 0x000000391b4d7211 */ /* 0x080fe400020f16ff */
[----:B------:R-:W-:-:S02]  /*2d30*/  LEA.HI.X.SX32 R127, R9, R57, 0x2, P0 ;  /* 0x00000039097f7211 */ /* 0x000fc400000f16ff */
[----:B------:R-:W-:Y:S02]  /*2d40*/  ISETP.NE.U32.AND P4, PT, R59, RZ, PT ;  /* 0x000000ff3b00720c */ /* 0x000fe40003f85070 */
[----:B------:R-:W-:Y:S02]  /*2d50*/  LOP3.LUT P0, RZ, R86, 0x7f, RZ, 0xc0, !PT ;  /* 0x0000007f56ff7812 */ /* 0x000fe4000780c0ff */
[----:B------:R-:W-:Y:S02]  /*2d60*/  LEA.HI.X.SX32 R123, R7, R57, 0x2, P1 ;  /* 0x00000039077b7211 */ /* 0x000fe400008f16ff */
[----:B------:R-:W-:Y:S01]  /*2d70*/  LEA R120, P6, R6, R121, 0x2 ;  /* 0x0000007906787211 */ /* 0x000fe200078c10ff */
[----:B----4-:R-:W-:-:S12]  /*2d80*/  BRA.U UP0, `(.L_x_5) ;  /* 0x0000000100187547 */ /* 0x010fd8000b800000 */
[----:B------:R-:W-:Y:S01]  /*2d90*/  ELECT P1, URZ, PT ;  /* 0x0000000000ff782f */ /* 0x000fe20003820000 */
[----:B------:R-:W-:Y:S01]  /*2da0*/  IMAD.MOV.U32 R18, RZ, RZ, 0x1 ;  /* 0x00000001ff127424 */ /* 0x000fe200078e00ff */
[----:B------:R-:W-:Y:S01]  /*2db0*/  UMOV UR6, 0x40 ;  /* 0x0000004000067882 */ /* 0x000fe20000000000 */
[----:B------:R-:W-:Y:S01]  /*2dc0*/  UVIRTCOUNT.DEALLOC.SMPOOL 0x80 ;  /* 0x000000800000784c */ /* 0x000fe20000000000 */
[----:B------:R-:W-:-:S09]  /*2dd0*/  ULEA UR6, UR5, UR6, 0x18 ;  /* 0x0000000605067291 */ /* 0x000fd2000f8ec0ff */
[----:B------:R1:W-:Y:S03]  /*2de0*/  @P1 STS.U8 [UR6], R18 ;  /* 0x00000012ff001988 */ /* 0x0003e60008000006 */
.L_x_5:
[----:B------:R-:W-:Y:S01]  /*2df0*/  UIADD3 UR26, UPT, UPT, UR27, UR4, URZ ;  /* 0x000000041b1a7290 */ /* 0x000fe2000fffe0ff */
[----:B------:R-:W-:Y:S01]  /*2e00*/  LEA.HI.X.SX32 R121, R6, R57, 0x2, P6 ;  /* 0x0000003906797211 */ /* 0x000fe200030f16ff */
[----:B------:R-:W-:Y:S01]  /*2e10*/  VOTEU.ALL UP1, P0 ;  /* 0x0000000000ff7886 */ /* 0x000fe20000020000 */
[----:B------:R-:W-:Y:S01]  /*2e20*/  LEA R26, P6, R17, R54, 0x2 ;  /* 0x00000036111a7211 */ /* 0x000fe200078c10ff */
[----:B------:R-:W-:Y:S01]  /*2e30*/  VOTEU.ALL UP2, P0 ;  /* 0x0000000000ff7886 */ /* 0x000fe20000040000 */
[----:B------:R-:W-:Y:S01]  /*2e40*/  ISETP.GE.AND P1, PT, R252, UR32, PT ;  /* 0x00000020fc007c0c */ /* 0x000fe2000bf26270 */
[----:B------:R-:W-:Y:S01]  /*2e50*/  VIADD R228, R0, UR29 ;  /* 0x0000001d00e47c36 */ /* 0x000fe20008000000 */
[----:B------:R-:W-:-:S04]  /*2e60*/  @!UP1 UIADD3 UR10, UPT, UPT, -UR7, 0x100000, URZ ;  /* 0x00100000070a9890 */ /* 0x000fc8000fffe1ff */
[----:B------:R-:W-:Y:S02]  /*2e70*/  @!UP1 USHF.L.U32 UR11, UR10, 0xb, URZ ;  /* 0x0000000b0a0b9899 */ /* 0x000fe400080006ff */
[----:B------:R-:W-:Y:S02]  /*2e80*/  @!UP1 USHF.L.U32 UR10, UR10, 0x1, URZ ;  /* 0x000000010a0a9899 */ /* 0x000fe400080006ff */
[----:B------:R-:W-:Y:S01]  /*2e90*/  USHF.L.U32 UR15, UR17, 0x6, URZ ;  /* 0x00000006110f7899 */ /* 0x000fe200080006ff */
[----:B------:R-:W-:Y:S01]  /*2ea0*/  STTM.16dp32bit_t0_t15.x32 tmem[UR26], RZ ;  /* 0x000000ff000079ed */ /* 0x000fe20008a8001a */
[----:B------:R-:W-:Y:S01]  /*2eb0*/  STTM.16dp32bit_t16_t31.x32 tmem[UR26+0x20], RZ ;  /* 0x000020ff000079ed */ /* 0x000fe20008aa001a */
[----:B------:R-:W2:Y:S01]  /*2ec0*/  FENCE.VIEW.ASYNC.T ;  /* 0x00000000000073c6 */ /* 0x000ea20000000200 */
[----:B------:R-:W-:-:S04]  /*2ed0*/  @!UP1 UIADD3 UR4, UPT, UPT, -UR7, 0x100000, URZ ;  /* 0x0010000007049890 */ /* 0x000fc8000fffe1ff */
[----:B------:R-:W-:Y:S02]  /*2ee0*/  @!UP1 USHF.L.U32 UR5, UR4, 0xb, URZ ;  /* 0x0000000b04059899 */ /* 0x000fe400080006ff */
[----:B------:R-:W-:Y:S01]  /*2ef0*/  @!UP1 USHF.L.U32 UR4, UR4, 0x1, URZ ;  /* 0x0000000104049899 */ /* 0x000fe200080006ff */
[----:B--2---:R-:W-:Y:S01]  /*2f00*/  BAR.SYNC.DEFER_BLOCKING 0x0 ;  /* 0x0000000000007b1d */ /* 0x004fe20000010000 */
[----:B------:R-:W-:Y:S01]  /*2f10*/  LEA.HI.X.SX32 R27, R17, R55, 0x2, P6 ;  /* 0x00000037111b7211 */ /* 0x000fe200030f16ff */
[----:B------:R-:W-:Y:S01]  /*2f20*/  VIADD R229, R2, UR29 ;  /* 0x0000001d02e57c36 */ /* 0x000fe20008000000 */
[----:B------:R-:W-:Y:S01]  /*2f30*/  ISETP.GE.AND P6, PT, R251, UR32, PT ;  /* 0x00000020fb007c0c */ /* 0x000fe2000bfc6270 */
[----:B------:R-:W-:Y:S01]  /*2f40*/  IMAD.U32 R189, RZ, RZ, UR15 ;  /* 0x0000000fffbd7e24 */ /* 0x000fe2000f8e00ff */
[C---:B-1----:R-:W-:Y:S01]  /*2f50*/  SEL R18, R24.reuse, RZ, !P1 ;  /* 0x000000ff18127207 */ /* 0x042fe20004800000 */
[----:B------:R-:W-:Y:S01]  /*2f60*/  VOTEU.ALL UP1, P0 ;  /* 0x0000000000ff7886 */ /* 0x000fe20000020000 */
[----:B------:R-:W-:Y:S01]  /*2f70*/  ISETP.GE.AND P1, PT, R231, UR32, PT ;  /* 0x00000020e7007c0c */ /* 0x000fe2000bf26270 */
[----:B------:R-:W-:Y:S01]  /*2f80*/  IMAD.WIDE R188, R189, 0x4, R26 ;  /* 0x00000004bdbc7825 */ /* 0x000fe200078e021a */
[----:B------:R-:W-:Y:S01]  /*2f90*/  SEL R19, R24, RZ, !P6 ;  /* 0x000000ff18137207 */ /* 0x000fe20007000000 */
[----:B------:R-:W-:Y:S01]  /*2fa0*/  USHF.L.U32 UR14, UR16, 0x6, URZ ;  /* 0x00000006100e7899 */ /* 0x000fe200080006ff */
[----:B------:R-:W-:Y:S01]  /*2fb0*/  ISETP.GE.AND P6, PT, R230, UR32, PT ;  /* 0x00000020e6007c0c */ /* 0x000fe2000bfc6270 */
[----:B------:R-:W-:Y:S01]  /*2fc0*/  IMAD.U32 R187, RZ, RZ, UR15 ;  /* 0x0000000fffbb7e24 */ /* 0x000fe2000f8e00ff */
[----:B------:R-:W-:Y:S01]  /*2fd0*/  LOP3.LUT R21, R3, 0x8, RZ, 0xfc, !PT ;  /* 0x0000000803157812 */ /* 0x000fe200078efcff */
[----:B------:R-:W-:Y:S01]  /*2fe0*/  IMAD.U32 R185, RZ, RZ, UR15 ;  /* 0x0000000fffb97e24 */ /* 0x000fe2000f8e00ff */
[----:B------:R-:W-:Y:S01]  /*2ff0*/  LOP3.LUT R227, R0, 0x10, RZ, 0x3c, !PT ;  /* 0x0000001000e37812 */ /* 0x000fe200078e3cff */
[----:B------:R-:W-:Y:S01]  /*3000*/  IMAD R49, R49, UR9, RZ ;  /* 0x0000000931317c24 */ /* 0x000fe2000f8e02ff */
[C---:B------:R-:W-:Y:S01]  /*3010*/  LOP3.LUT R20, R3.reuse, 0xa, RZ, 0xfc, !PT ;  /* 0x0000000a03147812 */ /* 0x040fe200078efcff */
[----:B------:R-:W-:Y:S01]  /*3020*/  IMAD R52, R52, UR9, RZ ;  /* 0x0000000934347c24 */ /* 0x000fe2000f8e02ff */
[----:B------:R-:W-:Y:S01]  /*3030*/  LOP3.LUT R245, R3, 0x28, RZ, 0xfc, !PT ;  /* 0x0000002803f57812 */ /* 0x000fe200078efcff */
[----:B------:R-:W-:Y:S01]  /*3040*/  IMAD R43, R43, UR9, RZ ;  /* 0x000000092b2b7c24 */ /* 0x000fe2000f8e02ff */
[----:B------:R-:W-:Y:S01]  /*3050*/  LOP3.LUT R244, R3, 0x2a, RZ, 0xfc, !PT ;  /* 0x0000002a03f47812 */ /* 0x000fe200078efcff */
[----:B------:R-:W-:Y:S01]  /*3060*/  IMAD R53, R53, UR9, RZ ;  /* 0x0000000935357c24 */ /* 0x000fe2000f8e02ff */
[C---:B------:R-:W-:Y:S01]  /*3070*/  LOP3.LUT R22, R3.reuse, 0xc, RZ, 0xfc, !PT ;  /* 0x0000000c03167812 */ /* 0x040fe200078efcff */
[----:B------:R-:W1:Y:S02]  /*3080*/  FENCE.VIEW.ASYNC.S ;  /* 0x00000000000073c6 */ /* 0x000e640000000000 */
[----:B-1----:R-:W1:Y:S02]  /*3090*/  @!UP1 SYNCS.EXCH.64 URZ, [UR28], UR10 ;  /* 0x0000000a1cff95b2 */ /* 0x002e640008000100 */
[----:B-1----:R-:W-:Y:S01]  /*30a0*/  BAR.SYNC.DEFER_BLOCKING 0x0 ;  /* 0x0000000000007b1d */ /* 0x002fe20000010000 */
[----:B------:R-:W-:Y:S01]  /*30b0*/  LOP3.LUT R226, R0, 0x20, RZ, 0x3c, !PT ;  /* 0x0000002000e27812 */ /* 0x000fe200078e3cff */
[----:B------:R-:W-:Y:S01]  /*30c0*/  IMAD R46, R46, UR9, RZ ;  /* 0x000000092e2e7c24 */ /* 0x000fe2000f8e02ff */
        /* <DEDUP_REMOVED lines=13> */
[----:B------:R-:W-:Y:S01]  /*31a0*/  IMAD.U32 R63, RZ, RZ, UR15 ;  /* 0x0000000fff3f7e24 */ /* 0x000fe2000f8e00ff */
[----:B------:R-:W-:Y:S01]  /*31b0*/  LOP3.LUT R224, R0, 0x40, RZ, 0x3c, !PT ;  /* 0x0000004000e07812 */ /* 0x000fe200078e3cff */
[----:B------:R-:W-:Y:S01]  /*31c0*/  IMAD R203, R203, UR9, RZ ;  /* 0x00000009cbcb7c24 */ /* 0x000fe2000f8e02ff */
[C---:B------:R-:W-:Y:S01]  /*31d0*/  LOP3.LUT R239, R3.reuse, 0x34, RZ, 0xfc, !PT ;  /* 0x0000003403ef7812 */ /* 0x040fe200078efcff */
[----:B------:R-:W-:Y:S01]  /*31e0*/  UISETP.GT.AND UP1, UPT, UR12, 0x7f, UPT ;  /* 0x0000007f0c00788c */ /* 0x000fe2000bf24270 */
[C---:B------:R-:W-:Y:S01]  /*31f0*/  LOP3.LUT R238, R3.reuse, 0x36, RZ, 0xfc, !PT ;  /* 0x0000003603ee7812 */ /* 0x040fe200078efcff */
[----:B------:R-:W-:Y:S01]  /*3200*/  IMAD.U32 R250, RZ, RZ, UR15 ;  /* 0x0000000ffffa7e24 */ /* 0x000fe2000f8e00ff */
[----:B------:R-:W-:Y:S01]  /*3210*/  LOP3.LUT R249, R3, 0x18, RZ, 0xfc, !PT ;  /* 0x0000001803f97812 */ /* 0x000fe200078efcff */
[----:B------:R1:W2:Y:S02]  /*3220*/  @!UP2 SYNCS.EXCH.64 URZ, [UR29+0x18008], UR4 ;  /* 0x018008041dffa5b2 */ /* 0x0002a40008000100 */
[----:B------:R-:W-:Y:S01]  /*3230*/  @!PT LDS RZ, [RZ] ;  /* 0x00000000fffff984 */ /* 0x000fe20000000800 */
[----:B------:R-:W-:Y:S01]  /*3240*/  @!PT LDS RZ, [RZ] ;  /* 0x00000000fffff984 */ /* 0x000fe20000000800 */
[----:B------:R-:W-:Y:S01]  /*3250*/  @!PT LDS RZ, [RZ] ;  /* 0x00000000fffff984 */ /* 0x000fe20000000800 */
[----:B--2---:R-:W-:Y:S01]  /*3260*/  LDGSTS.E [R228], desc[UR38][R190.64], P2 ;  /* 0x00000000bee47fae */ /* 0x004fe200091a1026 */
[----:B------:R-:W-:Y:S01]  /*3270*/  ISETP.NE.U32.AND P2, PT, R18, RZ, PT ;  /* 0x000000ff1200720c */ /* 0x000fe20003f45070 */
[----:B------:R-:W-:Y:S01]  /*3280*/  IMAD R205, R205, UR9, RZ ;  /* 0x00000009cdcd7c24 */ /* 0x000fe2000f8e02ff */
[C---:B------:R-:W-:Y:S01]  /*3290*/  SEL R18, R24.reuse, RZ, !P1 ;  /* 0x000000ff18127207 */ /* 0x040fe20004800000 */
[----:B------:R-:W-:Y:S01]  /*32a0*/  LDGSTS.E [R228+0x8], desc[UR38][R150.64], P5 ;  /* 0x0000800096e47fae */ /* 0x000fe2000a9a1026 */
[----:B------:R-:W-:Y:S01]  /*32b0*/  ISETP.NE.U32.AND P1, PT, R19, RZ, PT ;  /* 0x000000ff1300720c */ /* 0x000fe20003f25070 */
[----:B------:R-:W-:Y:S01]  /*32c0*/  USHF.R.S32.HI UR13, URZ, 0x1f, UR14 ;  /* 0x0000001fff0d7899 */ /* 0x000fe2000801140e */
[----:B------:R-:W-:Y:S01]  /*32d0*/  SEL R19, R24, RZ, !P6 ;  /* 0x000000ff18137207 */ /* 0x000fe20007000000 */
[----:B------:R-:W-:Y:S01]  /*32e0*/  LDGSTS.E [R228+0x2000], desc[UR38][R110.64], P3 ;  /* 0x020000006ee47fae */ /* 0x000fe200099a1026 */
[----:B------:R-:W-:Y:S01]  /*32f0*/  ISETP.NE.U32.AND P6, PT, R18, RZ, PT ;  /* 0x000000ff1200720c */ /* 0x000fe20003fc5070 */
[----:B------:R-:W-:Y:S01]  /*3300*/  VIADD R18, R227, UR29 ;  /* 0x0000001de3127c36 */ /* 0x000fe20008000000 */
[----:B------:R-:W-:Y:S01]  /*3310*/  ISETP.GE.AND P3, PT, R21, UR32, PT ;  /* 0x0000002015007c0c */ /* 0x000fe2000bf66270 */
[----:B------:R-:W-:Y:S01]  /*3320*/  LDGSTS.E [R228+0x2008], desc[UR38][R108.64], P4 ;  /* 0x020080006ce47fae */ /* 0x000fe2000a1a1026 */
[----:B------:R-:W-:Y:S01]  /*3330*/  ISETP.NE.U32.AND P5, PT, R19, RZ, PT ;  /* 0x000000ff1300720c */ /* 0x000fe20003fa5070 */
[----:B-1----:R-:W-:-:S02]  /*3340*/  UIADD3 UR4, UPT, UPT, UR32, -0x40, URZ ;  /* 0xffffffc020047890 */ /* 0x002fc4000fffe0ff */
[----:B------:R-:W-:Y:S01]  /*3350*/  ISETP.GE.AND P4, PT, R20, UR32, PT ;  /* 0x0000002014007c0c */ /* 0x000fe2000bf86270 */
[----:B------:R-:W-:Y:S01]  /*3360*/  LDGSTS.E [R18], desc[UR38][R138.64], P2 ;  /* 0x000000008a127fae */ /* 0x000fe200091a1026 */
[C---:B------:R-:W-:Y:S01]  /*3370*/  SEL R19, R24.reuse, RZ, !P3 ;  /* 0x000000ff18137207 */ /* 0x040fe20005800000 */
[----:B------:R-:W-:Y:S01]  /*3380*/  USHF.L.U32 UR71, UR14, 0x2, URZ ;  /* 0x000000020e477899 */ /* 0x000fe200080006ff */
[----:B------:R-:W-:Y:S01]  /*3390*/  ISETP.GE.AND P3, PT, R245, UR32, PT ;  /* 0x00000020f5007c0c */ /* 0x000fe2000bf66270 */
[----:B------:R-:W-:Y:S01]  /*33a0*/  LDGSTS.E [R18+0x8], desc[UR38][R136.64], P1 ;  /* 0x0000800088127fae */ /* 0x000fe200089a1026 */
[----:B------:R-:W-:Y:S01]  /*33b0*/  SEL R20, R24, RZ, !P4 ;  /* 0x000000ff18147207 */ /* 0x000fe20006000000 */
[----:B------:R-:W-:Y:S01]  /*33c0*/  USHF.L.U64.HI UR70, UR14, 0x2, UR13 ;  /* 0x000000020e467899 */ /* 0x000fe2000801020d */
[----:B------:R-:W-:Y:S01]  /*33d0*/  ISETP.GE.AND P2, PT, R244, UR32, PT ;  /* 0x00000020f4007c0c */ /* 0x000fe2000bf46270 */
[----:B------:R-:W-:Y:S01]  /*33e0*/  LDGSTS.E [R18+0x2000], desc[UR38][R106.64], P6 ;  /* 0x020000006a127fae */ /* 0x000fe2000b1a1026 */
[----:B------:R-:W-:Y:S01]  /*33f0*/  ISETP.NE.U32.AND P4, PT, R19, RZ, PT ;  /* 0x000000ff1300720c */ /* 0x000fe20003f85070 */
[----:B------:R-:W-:Y:S01]  /*3400*/  UIADD3 UR17, UPT, UPT, UR32, -0x80, URZ ;  /* 0xffffff8020117890 */ /* 0x000fe2000fffe0ff */
[----:B------:R-:W-:Y:S01]  /*3410*/  SEL R19, R24, RZ, !P3 ;  /* 0x000000ff18137207 */ /* 0x000fe20005800000 */
[----:B------:R-:W-:Y:S01]  /*3420*/  LDGSTS.E [R18+0x2008], desc[UR38][R104.64], P5 ;  /* 0x0200800068127fae */ /* 0x000fe2000a9a1026 */
[----:B------:R-:W-:Y:S01]  /*3430*/  ISETP.NE.U32.AND P3, PT, R20, RZ, PT ;  /* 0x000000ff1400720c */ /* 0x000fe20003f65070 */
[----:B------:R-:W-:Y:S01]  /*3440*/  UISETP.GT.AND UP3, UPT, UR12, 0xbf, UPT ;  /* 0x000000bf0c00788c */ /* 0x000fe2000bf64270 */
[----:B------:R-:W-:-:S02]  /*3450*/  SEL R20, R24, RZ, !P2 ;  /* 0x000000ff18147207 */ /* 0x000fc40005000000 */
[----:B------:R-:W-:Y:S01]  /*3460*/  ISETP.NE.U32.AND P1, PT, R19, RZ, PT ;  /* 0x000000ff1300720c */ /* 0x000fe20003f25070 */
[----:B------:R-:W-:Y:S01]  /*3470*/  VIADD R19, R226, UR29 ;  /* 0x0000001de2137c36 */ /* 0x000fe20008000000 */
[----:B------:R-:W-:Y:S02]  /*3480*/  LOP3.LUT R21, R3, 0xe, RZ, 0xfc, !PT ;  /* 0x0000000e03157812 */ /* 0x000fe400078efcff */
[----:B------:R-:W-:Y:S02]  /*3490*/  ISETP.GE.AND P6, PT, R22, UR32, PT ;  /* 0x0000002016007c0c */ /* 0x000fe4000bfc6270 */
[----:B------:R-:W-:Y:S01]  /*34a0*/  ISETP.NE.U32.AND P2, PT, R20, RZ, PT ;  /* 0x000000ff1400720c */ /* 0x000fe20003f45070 */
[----:B------:R-:W-:Y:S01]  /*34b0*/  LDGSTS.E [R19], desc[UR38][R134.64], P4 ;  /* 0x0000000086137fae */ /* 0x000fe2000a1a1026 */
[----:B------:R-:W-:Y:S02]  /*34c0*/  ISETP.GE.AND P5, PT, R21, UR32, PT ;  /* 0x0000002015007c0c */ /* 0x000fe4000bfa6270 */
[----:B------:R-:W-:Y:S01]  /*34d0*/  SEL R20, R24, RZ, !P6 ;  /* 0x000000ff18147207 */ /* 0x000fe20007000000 */
[----:B------:R-:W-:Y:S01]  /*34e0*/  LDGSTS.E [R19+0x8], desc[UR38][R132.64], P3 ;  /* 0x0000800084137fae */ /* 0x000fe200099a1026 */
[----:B------:R-:W-:-:S02]  /*34f0*/  ISETP.GE.AND P6, PT, R243, UR32, PT ;  /* 0x00000020f3007c0c */ /* 0x000fc4000bfc6270 */
[----:B------:R-:W-:Y:S01]  /*3500*/  SEL R21, R24, RZ, !P5 ;  /* 0x000000ff18157207 */ /* 0x000fe20006800000 */
[----:B------:R-:W-:Y:S01]  /*3510*/  LDGSTS.E [R19+0x2000], desc[UR38][R102.64], P1 ;  /* 0x0200000066137fae */ /* 0x000fe200089a1026 */
[----:B------:R-:W-:Y:S02]  /*3520*/  ISETP.GE.AND P4, PT, R242, UR32, PT ;  /* 0x00000020f2007c0c */ /* 0x000fe4000bf86270 */
[----:B------:R-:W-:Y:S01]  /*3530*/  ISETP.NE.U32.AND P5, PT, R20, RZ, PT ;  /* 0x000000ff1400720c */ /* 0x000fe20003fa5070 */
[----:B------:R-:W-:Y:S01]  /*3540*/  LDGSTS.E [R19+0x2008], desc[UR38][R100.64], P2 ;  /* 0x0200800064137fae */ /* 0x000fe200091a1026 */
[C---:B------:R-:W-:Y:S02]  /*3550*/  SEL R20, R24.reuse, RZ, !P6 ;  /* 0x000000ff18147207 */ /* 0x040fe40007000000 */
[----:B------:R-:W-:Y:S02]  /*3560*/  ISETP.NE.U32.AND P6, PT, R21, RZ, PT ;  /* 0x000000ff1500720c */ /* 0x000fe40003fc5070 */
[----:B------:R-:W-:-:S02]  /*3570*/  SEL R21, R24, RZ, !P4 ;  /* 0x000000ff18157207 */ /* 0x000fc40006000000 */
[----:B------:R-:W-:Y:S02]  /*3580*/  LOP3.LUT R22, R3, 0x12, RZ, 0xfc, !PT ;  /* 0x0000001203167812 */ /* 0x000fe400078efcff */
[----:B------:R-:W-:Y:S01]  /*3590*/  ISETP.NE.U32.AND P4, PT, R20, RZ, PT ;  /* 0x000000ff1400720c */ /* 0x000fe20003f85070 */
[----:B------:R-:W-:Y:S01]  /*35a0*/  VIADD R20, R225, UR29 ;  /* 0x0000001de1147c36 */ /* 0x000fe20008000000 */
[----:B------:R-:W-:Y:S02]  /*35b0*/  ISETP.GE.AND P1, PT, R23, UR32, PT ;  /* 0x0000002017007c0c */ /* 0x000fe4000bf26270 */
[----:B------:R-:W-:Y:S02]  /*35c0*/  ISETP.NE.U32.AND P3, PT, R21, RZ, PT ;  /* 0x000000ff1500720c */ /* 0x000fe40003f65070 */
[----:B------:R-:W-:Y:S01]  /*35d0*/  ISETP.GE.AND P2, PT, R22, UR32, PT ;  /* 0x0000002016007c0c */ /* 0x000fe2000bf46270 */
[----:B------:R-:W-:Y:S01]  /*35e0*/  LDGSTS.E [R20], desc[UR38][R130.64], P5 ;  /* 0x0000000082147fae */ /* 0x000fe2000a9a1026 */
[----:B------:R-:W-:-:S02]  /*35f0*/  SEL R21, R24, RZ, !P1 ;  /* 0x000000ff18157207 */ /* 0x000fc40004800000 */
[----:B------:R-:W-:Y:S01]  /*3600*/  ISETP.GE.AND P1, PT, R241, UR32, PT ;  /* 0x00000020f1007c0c */ /* 0x000fe2000bf26270 */
[----:B------:R-:W-:Y:S01]  /*3610*/  LDGSTS.E [R20+0x8], desc[UR38][R128.64], P6 ;  /* 0x0000800080147fae */ /* 0x000fe2000b1a1026 */
[----:B------:R-:W-:Y:S02]  /*3620*/  SEL R22, R24, RZ, !P2 ;  /* 0x000000ff18167207 */ /* 0x000fe40005000000 */
[----:B------:R-:W-:Y:S01]  /*3630*/  ISETP.NE.U32.AND P2, PT, R21, RZ, PT ;  /* 0x000000ff1500720c */ /* 0x000fe20003f45070 */
[----:B------:R-:W-:Y:S01]  /*3640*/  LDGSTS.E [R20+0x2000], desc[UR38][R98.64], P4 ;  /* 0x0200000062147fae */ /* 0x000fe2000a1a1026 */
[----:B------:R-:W-:Y:S02]  /*3650*/  ISETP.GE.AND P5, PT, R240, UR32, PT ;  /* 0x00000020f0007c0c */ /* 0x000fe4000bfa6270 */
[----:B------:R-:W-:Y:S01]  /*3660*/  SEL R21, R24, RZ, !P1 ;  /* 0x000000ff18157207 */ /* 0x000fe20004800000 */
[----:B------:R-:W-:Y:S01]  /*3670*/  LDGSTS.E [R20+0x2008], desc[UR38][R96.64], P3 ;  /* 0x0200800060147fae */ /* 0x000fe200099a1026 */
[----:B------:R-:W-:-:S02]  /*3680*/  ISETP.NE.U32.AND P1, PT, R22, RZ, PT ;  /* 0x000000ff1600720c */ /* 0x000fc40003f25070 */
[----:B------:R-:W-:Y:S02]  /*3690*/  SEL R22, R24, RZ, !P5 ;  /* 0x000000ff18167207 */ /* 0x000fe40006800000 */
[----:B------:R-:W-:Y:S01]  /*36a0*/  ISETP.NE.U32.AND P5, PT, R21, RZ, PT ;  /* 0x000000ff1500720c */ /* 0x000fe20003fa5070 */
[----:B------:R-:W-:Y:S01]  /*36b0*/  VIADD R21, R224, UR29 ;  /* 0x0000001de0157c36 */ /* 0x000fe20008000000 */
[----:B------:R-:W-:Y:S02]  /*36c0*/  LOP3.LUT R23, R3, 0x16, RZ, 0xfc, !PT ;  /* 0x0000001603177812 */ /* 0x000fe400078efcff */
[----:B------:R-:W-:Y:S02]  /*36d0*/  ISETP.GE.AND P4, PT, R25, UR32, PT ;  /* 0x0000002019007c0c */ /* 0x000fe4000bf86270 */
[----:B------:R-:W-:Y:S01]  /*36e0*/  ISETP.NE.U32.AND P6, PT, R22, RZ, PT ;  /* 0x000000ff1600720c */ /* 0x000fe20003fc5070 */
[----:B------:R-:W-:Y:S01]  /*36f0*/  LDGSTS.E [R21], desc[UR38][R126.64], P2 ;  /* 0x000000007e157fae */ /* 0x000fe200091a1026 */
[----:B------:R-:W-:-:S02]  /*3700*/  ISETP.GE.AND P3, PT, R23, UR32, PT ;  /* 0x0000002017007c0c */ /* 0x000fc4000bf66270 */
[C---:B------:R-:W-:Y:S01]  /*3710*/  SEL R22, R24.reuse, RZ, !P4 ;  /* 0x000000ff18167207 */ /* 0x040fe20006000000 */
[----:B------:R-:W-:Y:S01]  /*3720*/  LDGSTS.E [R21+0x8], desc[UR38][R124.64], P1 ;  /* 0x000080007c157fae */ /* 0x000fe200089a1026 */
[----:B------:R-:W-:Y:S02]  /*3730*/  ISETP.GE.AND P4, PT, R239, UR32, PT ;  /* 0x00000020ef007c0c */ /* 0x000fe4000bf86270 */
[----:B------:R-:W-:Y:S01]  /*3740*/  SEL R23, R24, RZ, !P3 ;  /* 0x000000ff18177207 */ /* 0x000fe20005800000 */
[----:B------:R-:W-:Y:S01]  /*3750*/  LDGSTS.E [R21+0x2000], desc[UR38][R94.64], P5 ;  /* 0x020000005e157fae */ /* 0x000fe2000a9a1026 */
[----:B------:R-:W-:Y:S02]  /*3760*/  ISETP.NE.U32.AND P2, PT, R22, RZ, PT ;  /* 0x000000ff1600720c */ /* 0x000fe40003f45070 */
[----:B------:R-:W-:Y:S01]  /*3770*/  ISETP.GE.AND P3, PT, R238, UR32, PT ;  /* 0x00000020ee007c0c */ /* 0x000fe2000bf66270 */
[----:B------:R-:W-:Y:S01]  /*3780*/  LDGSTS.E [R21+0x2008], desc[UR38][R92.64], P6 ;  /* 0x020080005c157fae */ /* 0x000fe2000b1a1026 */
[----:B------:R-:W-:-:S02]  /*3790*/  SEL R22, R24, RZ, !P4 ;  /* 0x000000ff18167207 */ /* 0x000fc40006000000 */
[----:B------:R-:W-:Y:S02]  /*37a0*/  LOP3.LUT R223, R0, 0x50, RZ, 0x3c, !PT ;  /* 0x0000005000df7812 */ /* 0x000fe400078e3cff */
[----:B------:R-:W-:Y:S02]  /*37b0*/  ISETP.NE.U32.AND P4, PT, R23, RZ, PT ;  /* 0x000000ff1700720c */ /* 0x000fe40003f85070 */
[----:B------:R-:W-:Y:S02]  /*37c0*/  SEL R23, R24, RZ, !P3 ;  /* 0x000000ff18177207 */ /* 0x000fe40005800000 */
[----:B------:R-:W-:Y:S01]  /*37d0*/  ISETP.NE.U32.AND P1, PT, R22, RZ, PT ;  /* 0x000000ff1600720c */ /* 0x000fe20003f25070 */
[----:B------:R-:W-:Y:S01]  /*37e0*/  VIADD R22, R223, UR29 ;  /* 0x0000001ddf167c36 */ /* 0x000fe20008000000 */
[----:B------:R-:W-:Y:S02]  /*37f0*/  LOP3.LUT R248, R3, 0x1a, RZ, 0xfc, !PT ;  /* 0x0000001a03f87812 */ /* 0x000fe400078efcff */
[----:B------:R-:W-:-:S02]  /*3800*/  ISETP.GE.AND P5, PT, R249, UR32, PT ;  /* 0x00000020f9007c0c */ /* 0x000fc4000bfa6270 */
[----:B------:R-:W-:Y:S01]  /*3810*/  ISETP.NE.U32.AND P3, PT, R23, RZ, PT ;  /* 0x000000ff1700720c */ /* 0x000fe20003f65070 */
[----:B------:R-:W-:Y:S01]  /*3820*/  LDGSTS.E [R22], desc[UR38][R122.64], P2 ;  /* 0x000000007a167fae */ /* 0x000fe200091a1026 */
[C---:B------:R-:W-:Y:S02]  /*3830*/  LOP3.LUT R237, R3.reuse, 0x38, RZ, 0xfc, !PT ;  /* 0x0000003803ed7812 */ /* 0x040fe400078efcff */
[----:B------:R-:W-:Y:S01]  /*3840*/  ISETP.GE.AND P6, PT, R248, UR32, PT ;  /* 0x00000020f8007c0c */ /* 0x000fe2000bfc6270 */
[----:B------:R-:W-:Y:S01]  /*3850*/  LDGSTS.E [R22+0x8], desc[UR38][R120.64], P4 ;  /* 0x0000800078167fae */ /* 0x000fe2000a1a1026 */
[----:B------:R-:W-:Y:S02]  /*3860*/  SEL R23, R24, RZ, !P5 ;  /* 0x000000ff18177207 */ /* 0x000fe40006800000 */
[----:B------:R-:W-:Y:S01]  /*3870*/  LOP3.LUT R236, R3, 0x3a, RZ, 0xfc, !PT ;  /* 0x0000003a03ec7812 */ /* 0x000fe200078efcff */
[----:B------:R-:W-:Y:S01]  /*3880*/  LDGSTS.E [R22+0x2000], desc[UR38][R90.64], P1 ;  /* 0x020000005a167fae */ /* 0x000fe200089a1026 */
[----:B------:R-:W-:-:S02]  /*3890*/  ISETP.GE.AND P5, PT, R237, UR32, PT ;  /* 0x00000020ed007c0c */ /* 0x000fc4000bfa6270 */
[----:B------:R-:W-:Y:S01]  /*38a0*/  SEL R25, R24, RZ, !P6 ;  /* 0x000000ff18197207 */ /* 0x000fe20007000000 */
[----:B------:R-:W-:Y:S01]  /*38b0*/  LDGSTS.E [R22+0x2008], desc[UR38][R88.64], P3 ;  /* 0x0200800058167fae */ /* 0x000fe200099a1026 */
[----:B------:R-:W-:Y:S02]  /*38c0*/  ISETP.NE.U32.AND P2, PT, R23, RZ, PT ;  /* 0x000000ff1700720c */ /* 0x000fe40003f45070 */
[----:B------:R-:W-:Y:S02]  /*38d0*/  ISETP.GE.AND P6, PT, R236, UR32, PT ;  /* 0x00000020ec007c0c */ /* 0x000fe4000bfc6270 */
[----:B------:R-:W-:Y:S02]  /*38e0*/  LOP3.LUT R247, R3, 0x1c, RZ, 0xfc, !PT ;  /* 0x0000001c03f77812 */ /* 0x000fe400078efcff */
[----:B------:R-:W-:Y:S02]  /*38f0*/  SEL R23, R24, RZ, !P5 ;  /* 0x000000ff18177207 */ /* 0x000fe40006800000 */
[----:B------:R-:W-:-:S02]  /*3900*/  LOP3.LUT R222, R0, 0x60, RZ, 0x3c, !PT ;  /* 0x0000006000de7812 */ /* 0x000fc400078e3cff */
[----:B------:R-:W-:Y:S02]  /*3910*/  ISETP.NE.U32.AND P5, PT, R25, RZ, PT ;  /* 0x000000ff1900720c */ /* 0x000fe40003fa5070 */
[----:B------:R-:W-:Y:S02]  /*3920*/  SEL R25, R24, RZ, !P6 ;  /* 0x000000ff18197207 */ /* 0x000fe40007000000 */
[----:B------:R-:W-:Y:S02]  /*3930*/  ISETP.GE.AND P1, PT, R247, UR32, PT ;  /* 0x00000020f7007c0c */ /* 0x000fe4000bf26270 */
[----:B------:R-:W-:Y:S01]  /*3940*/  ISETP.NE.U32.AND P6, PT, R23, RZ, PT ;  /* 0x000000ff1700720c */ /* 0x000fe20003fc5070 */
[----:B------:R-:W-:Y:S01]  /*3950*/  VIADD R23, R222, UR29 ;  /* 0x0000001dde177c36 */ /* 0x000fe20008000000 */
[----:B------:R-:W-:Y:S02]  /*3960*/  LOP3.LUT R246, R3, 0x1e, RZ, 0xfc, !PT ;  /* 0x0000001e03f67812 */ /* 0x000fe400078efcff */
[----:B------:R-:W-:-:S02]  /*3970*/  ISETP.NE.U32.AND P4, PT, R25, RZ, PT ;  /* 0x000000ff1900720c */ /* 0x000fc40003f85070 */
[C---:B------:R-:W-:Y:S01]  /*3980*/  LOP3.LUT R235, R3.reuse, 0x3c, RZ, 0xfc, !PT ;  /* 0x0000003c03eb7812 */ /* 0x040fe200078efcff */
[----:B------:R-:W-:Y:S01]  /*3990*/  LDGSTS.E [R23], desc[UR38][R118.64], P2 ;  /* 0x0000000076177fae */ /* 0x000fe200091a1026 */
[----:B------:R-:W-:Y:S02]  /*39a0*/  SEL R25, R24, RZ, !P1 ;  /* 0x000000ff18197207 */ /* 0x000fe40004800000 */
[----:B------:R-:W-:Y:S01]  /*39b0*/  ISETP.GE.AND P3, PT, R246, UR32, PT ;  /* 0x00000020f6007c0c */ /* 0x000fe2000bf66270 */
[----:B------:R-:W-:Y:S01]  /*39c0*/  LDGSTS.E [R23+0x8], desc[UR38][R116.64], P5 ;  /* 0x0000800074177fae */ /* 0x000fe2000a9a1026 */
[----:B------:R-:W-:Y:S02]  /*39d0*/  LOP3.LUT R234, R3, 0x3e, RZ, 0xfc, !PT ;  /* 0x0000003e03ea7812 */ /* 0x000fe400078efcff */
[----:B------:R-:W-:Y:S01]  /*39e0*/  ISETP.GE.AND P2, PT, R235, UR32, PT ;  /* 0x00000020eb007c0c */ /* 0x000fe2000bf46270 */
[----:B------:R-:W-:Y:S01]  /*39f0*/  LDGSTS.E [R23+0x2000], desc[UR38][R84.64], P6 ;  /* 0x0200000054177fae */ /* 0x000fe2000b1a1026 */
[----:B------:R-:W-:-:S02]  /*3a00*/  ISETP.NE.U32.AND P1, PT, R25, RZ, PT ;  /* 0x000000ff1900720c */ /* 0x000fc40003f25070 */
[----:B------:R-:W-:Y:S01]  /*3a10*/  SEL R25, R24, RZ, !P3 ;  /* 0x000000ff18197207 */ /* 0x000fe20005800000 */
[----:B------:R-:W-:Y:S01]  /*3a20*/  LDGSTS.E [R23+0x2008], desc[UR38][R80.64], P4 ;  /* 0x0200800050177fae */ /* 0x000fe2000a1a1026 */
[----:B------:R-:W-:Y:S02]  /*3a30*/  ISETP.GE.AND P3, PT, R234, UR32, PT ;  /* 0x00000020ea007c0c */ /* 0x000fe4000bf66270 */
[----:B------:R-:W-:Y:S02]  /*3a40*/  SEL R45, R24, RZ, !P2 ;  /* 0x000000ff182d7207 */ /* 0x000fe40005000000 */
[----:B------:R-:W-:Y:S02]  /*3a50*/  ISETP.GE.AND P5, PT, R82, UR32, PT ;  /* 0x0000002052007c0c */ /* 0x000fe4000bfa6270 */
[----:B------:R-:W-:Y:S02]  /*3a60*/  ISETP.NE.U32.AND P2, PT, R25, RZ, PT ;  /* 0x000000ff1900720c */ /* 0x000fe40003f45070 */
[----:B------:R-:W-:-:S02]  /*3a70*/  SEL R25, R24, RZ, !P3 ;  /* 0x000000ff18197207 */ /* 0x000fc40005800000 */
[----:B------:R-:W-:Y:S02]  /*3a80*/  SEL R24, R24, RZ, !P5 ;  /* 0x000000ff18187207 */ /* 0x000fe40006800000 */
[----:B------:R-:W-:Y:S02]  /*3a90*/  ISETP.NE.U32.AND P3, PT, R45, RZ, PT ;  /* 0x000000ff2d00720c */ /* 0x000fe40003f65070 */
[----:B------:R-:W-:Y:S02]  /*3aa0*/  LOP3.LUT R221, R0, 0x70, RZ, 0x3c, !PT ;  /* 0x0000007000dd7812 */ /* 0x000fe400078e3cff */
[----:B------:R-:W-:Y:S02]  /*3ab0*/  ISETP.NE.U32.AND P6, PT, R25, RZ, PT ;  /* 0x000000ff1900720c */ /* 0x000fe40003fc5070 */
[----:B------:R-:W-:Y:S01]  /*3ac0*/  ISETP.NE.U32.AND P5, PT, R24, RZ, PT ;  /* 0x000000ff1800720c */ /* 0x000fe20003fa5070 */
[----:B------:R-:W-:Y:S01]  /*3ad0*/  VIADD R24, R221, UR29 ;  /* 0x0000001ddd187c36 */ /* 0x000fe20008000000 */
[----:B------:R-:W-:-:S02]  /*3ae0*/  LOP3.LUT R58, R2, 0x20, RZ, 0x3c, !PT ;  /* 0x00000020023a7812 */ /* 0x000fc400078e3cff */
[----:B------:R-:W-:Y:S02]  /*3af0*/  LOP3.LUT R57, R2, 0x40, RZ, 0x3c, !PT ;  /* 0x0000004002397812 */ /* 0x000fe400078e3cff */
[----:B------:R-:W-:Y:S01]  /*3b00*/  LDGSTS.E [R24], desc[UR38][R114.64], P1 ;  /* 0x0000000072187fae */ /* 0x000fe200089a1026 */
[----:B------:R-:W-:Y:S01]  /*3b10*/  VIADD R25, R58, UR29 ;  /* 0x0000001d3a197c36 */ /* 0x000fe20008000000 */
[----:B------:R-:W-:Y:S02]  /*3b20*/  LOP3.LUT R62, R2, 0x60, RZ, 0x3c, !PT ;  /* 0x00000060023e7812 */ /* 0x000fe400078e3cff */
[----:B------:R-:W-:Y:S04]  /*3b30*/  LDGSTS.E [R24+0x8], desc[UR38][R112.64], P2 ;  /* 0x0000800070187fae */ /* 0x000fe800091a1026 */
[----:B------:R-:W-:Y:S04]  /*3b40*/  LDGSTS.E [R24+0x2000], desc[UR38][R76.64], P3 ;  /* 0x020000004c187fae */ /* 0x000fe800099a1026 */
[----:B------:R-:W-:Y:S04]  /*3b50*/  LDGSTS.E [R24+0x2008], desc[UR38][R72.64], P6 ;  /* 0x0200800048187fae */ /* 0x000fe8000b1a1026 */
[----:B------:R-:W0:Y:S04]  /*3b60*/  LDGDEPBAR ;  /* 0x00000000000079af */ /* 0x000e280000000000 */
[----:B------:R1:W-:Y:S02]  /*3b70*/  LDGSTS.E [R229+0xc000], desc[UR38][R26.64], P5 ;  /* 0x0c0000001ae57fae */ /* 0x0003e4000a9a1026 */
[----:B-1----:R-:W-:-:S02]  /*3b80*/  IMAD R26, R28, UR9, RZ ;  /* 0x000000091c1a7c24 */ /* 0x002fc4000f8e02ff */
[----:B------:R-:W-:Y:S02]  /*3b90*/  IMAD R27, R29, UR9, RZ ;  /* 0x000000091d1b7c24 */ /* 0x000fe4000f8e02ff */
[----:B------:R-:W-:Y:S02]  /*3ba0*/  IMAD R28, R30, UR9, RZ ;  /* 0x000000091e1c7c24 */ /* 0x000fe4000f8e02ff */
[----:B------:R-:W-:Y:S01]  /*3bb0*/  IMAD R29, R31, UR9, RZ ;  /* 0x000000091f1d7c24 */ /* 0x000fe2000f8e02ff */
[-C--:B------:R-:W-:Y:S01]  /*3bc0*/  LEA R180, P6, R27, R54.reuse, 0x2 ;  /* 0x000000361bb47211 */ /* 0x080fe200078c10ff */
[----:B------:R-:W-:Y:S01]  /*3bd0*/  IMAD R30, R32, UR9, RZ ;  /* 0x00000009201e7c24 */ /* 0x000fe2000f8e02ff */
[-C--:B------:R-:W-:Y:S01]  /*3be0*/  LEA R172, P4, R28, R54.reuse, 0x2 ;  /* 0x000000361cac7211 */ /* 0x080fe200078810ff */
[----:B------:R-:W-:Y:S01]  /*3bf0*/  IMAD R32, R34, UR9, RZ ;  /* 0x0000000922207c24 */ /* 0x000fe2000f8e02ff */
[-C--:B------:R-:W-:Y:S01]  /*3c00*/  LEA R34, P2, R26, R54.reuse, 0x2 ;  /* 0x000000361a227211 */ /* 0x080fe200078410ff */
[----:B------:R-:W-:Y:S01]  /*3c10*/  IMAD R31, R33, UR9, RZ ;  /* 0x00000009211f7c24 */ /* 0x000fe2000f8e02ff */
[-C--:B------:R-:W-:Y:S01]  /*3c20*/  LEA R164, P1, R29, R54.reuse, 0x2 ;  /* 0x000000361da47211 */ /* 0x080fe200078210ff */
[----:B------:R-:W-:Y:S01]  /*3c30*/  IMAD R33, R35, UR9, RZ ;  /* 0x0000000923217c24 */ /* 0x000fe2000f8e02ff */
[----:B------:R-:W-:-:S02]  /*3c40*/  LEA R156, P3, R30, R54, 0x2 ;  /* 0x000000361e9c7211 */ /* 0x000fc400078610ff */
[-C--:B------:R-:W-:Y:S02]  /*3c50*/  LEA.HI.X.SX32 R35, R26, R55.reuse, 0x2, P2 ;  /* 0x000000371a237211 */ /* 0x080fe400010f16ff */
[-C--:B------:R-:W-:Y:S02]  /*3c60*/  LEA R82, P2, R31, R54.reuse, 0x2 ;  /* 0x000000361f527211 */ /* 0x080fe400078410ff */
[-C--:B------:R-:W-:Y:S01]  /*3c70*/  LEA.HI.X.SX32 R181, R27, R55.reuse, 0x2, P6 ;  /* 0x000000371bb57211 */ /* 0x080fe200030f16ff */
[----:B------:R-:W-:Y:S01]  /*3c80*/  IMAD.WIDE R186, R187, 0x4, R34 ;  /* 0x00000004bbba7825 */ /* 0x000fe200078e0222 */
[-C--:B------:R-:W-:Y:S02]  /*3c90*/  LEA R68, P6, R32, R54.reuse, 0x2 ;  /* 0x0000003620447211 */ /* 0x080fe400078c10ff */
[----:B------:R-:W-:Y:S01]  /*3ca0*/  LEA.HI.X.SX32 R173, R28, R55, 0x2, P4 ;  /* 0x000000371cad7211 */ /* 0x000fe200020f16ff */
[----:B------:R-:W-:Y:S01]  /*3cb0*/  LDGSTS.E [R229+0xc400], desc[UR38][R180.64], P5 ;  /* 0x0c400000b4e57fae */ /* 0x000fe2000a9a1026 */
[----:B------:R-:W-:-:S02]  /*3cc0*/  LEA R60, P4, R33, R54, 0x2 ;  /* 0x00000036213c7211 */ /* 0x000fc400078810ff */
[-C--:B------:R-:W-:Y:S01]  /*3cd0*/  LEA.HI.X.SX32 R165, R29, R55.reuse, 0x2, P1 ;  /* 0x000000371da57211 */ /* 0x080fe200008f16ff */
[----:B------:R-:W-:Y:S01]  /*3ce0*/  LDGSTS.E [R229+0xc800], desc[UR38][R172.64], P5 ;  /* 0x0c800000ace57fae */ /* 0x000fe2000a9a1026 */
[-C--:B------:R-:W-:Y:S02]  /*3cf0*/  LEA.HI.X.SX32 R157, R30, R55.reuse, 0x2, P3 ;  /* 0x000000371e9d7211 */ /* 0x080fe400018f16ff */
[-C--:B------:R-:W-:Y:S01]  /*3d00*/  LEA.HI.X.SX32 R83, R31, R55.reuse, 0x2, P2 ;  /* 0x000000371f537211 */ /* 0x080fe200010f16ff */
[----:B------:R-:W-:Y:S01]  /*3d10*/  LDGSTS.E [R229+0xcc00], desc[UR38][R164.64], P5 ;  /* 0x0cc00000a4e57fae */ /* 0x000fe2000a9a1026 */
[-C--:B------:R-:W-:Y:S02]  /*3d20*/  LEA.HI.X.SX32 R69, R32, R55.reuse, 0x2, P6 ;  /* 0x0000003720457211 */ /* 0x080fe400030f16ff */
[----:B------:R-:W-:Y:S01]  /*3d30*/  LEA.HI.X.SX32 R61, R33, R55, 0x2, P4 ;  /* 0x00000037213d7211 */ /* 0x000fe200020f16ff */
[----:B------:R-:W-:Y:S04]  /*3d40*/  LDGSTS.E [R229+0xd000], desc[UR38][R156.64], P5 ;  /* 0x0d0000009ce57fae */ /* 0x000fe8000a9a1026 */
[----:B------:R-:W-:Y:S04]  /*3d50*/  LDGSTS.E [R229+0xd400], desc[UR38][R82.64], P5 ;  /* 0x0d40000052e57fae */ /* 0x000fe8000a9a1026 */
[----:B------:R-:W-:Y:S04]  /*3d60*/  LDGSTS.E [R229+0xd800], desc[UR38][R68.64], P5 ;  /* 0x0d80000044e57fae */ /* 0x000fe8000a9a1026 */
[----:B------:R1:W-:Y:S04]  /*3d70*/  LDGSTS.E [R229+0xdc00], desc[UR38][R60.64], P5 ;  /* 0x0dc000003ce57fae */ /* 0x0003e8000a9a1026 */
[----:B------:R2:W-:Y:S01]  /*3d80*/  LDGSTS.E [R25+0xc100], desc[UR38][R34.64], P5 ;  /* 0x0c10000022197fae */ /* 0x0005e2000a9a1026 */
[----:B-1----:R-:W-:-:S04]  /*3d90*/  IMAD.WIDE R60, R250, 0x4, R60 ;  /* 0x00000004fa3c7825 */ /* 0x002fc800078e023c */
[----:B--2---:R-:W-:Y:S02]  /*3da0*/  IMAD R35, R36, UR9, RZ ;  /* 0x0000000924237c24 */ /* 0x004fe4000f8e02ff */
        /* <DEDUP_REMOVED lines=11> */
[----:B------:R-:W-:Y:S01]  /*3e60*/  LEA R44, P2, R35, R54, 0x2 ;  /* 0x00000036232c7211 */ /* 0x000fe200078410ff */
[----:B------:R-:W-:Y:S01]  /*3e70*/  VIADD R34, R57, UR29 ;  /* 0x0000001d39227c36 */ /* 0x000fe20008000000 */
[----:B------:R-:W-:-:S02]  /*3e80*/  LEA.HI.X.SX32 R179, R36, R55, 0x2, P6 ;  /* 0x0000003724b37211 */ /* 0x000fc400030f16ff */
[-C--:B------:R-:W-:Y:S02]  /*3e90*/  LEA.HI.X.SX32 R45, R35, R55.reuse, 0x2, P2 ;  /* 0x00000037232d7211 */ /* 0x080fe400010f16ff */
[-C--:B------:R-:W-:Y:S01]  /*3ea0*/  LEA R78, P2, R40, R54.reuse, 0x2 ;  /* 0x00000036284e7211 */ /* 0x080fe200078410ff */
[----:B------:R1:W-:Y:S01]  /*3eb0*/  LDGSTS.E [R25+0xc500], desc[UR38][R178.64], P5 ;  /* 0x0c500000b2197fae */ /* 0x0003e2000a9a1026 */
[-C--:B------:R-:W-:Y:S01]  /*3ec0*/  LEA R66, P6, R41, R54.reuse, 0x2 ;  /* 0x0000003629427211 */ /* 0x080fe200078c10ff */
[----:B------:R-:W-:Y:S01]  /*3ed0*/  IMAD.WIDE R184, R185, 0x4, R44 ;  /* 0x00000004b9b87825 */ /* 0x000fe200078e022c */
[-C--:B------:R-:W-:Y:S02]  /*3ee0*/  LEA.HI.X.SX32 R171, R37, R55.reuse, 0x2, P4 ;  /* 0x0000003725ab7211 */ /* 0x080fe400020f16ff */
[----:B------:R-:W-:Y:S02]  /*3ef0*/  LEA R58, P4, R42, R54, 0x2 ;  /* 0x000000362a3a7211 */ /* 0x000fe400078810ff */
[-C--:B------:R-:W-:Y:S01]  /*3f00*/  LEA.HI.X.SX32 R163, R38, R55.reuse, 0x2, P1 ;  /* 0x0000003726a37211 */ /* 0x080fe200008f16ff */
[----:B------:R2:W-:Y:S01]  /*3f10*/  LDGSTS.E [R25+0xc900], desc[UR38][R170.64], P5 ;  /* 0x0c900000aa197fae */ /* 0x0005e2000a9a1026 */
[----:B------:R-:W-:-:S02]  /*3f20*/  LEA.HI.X.SX32 R155, R39, R55, 0x2, P3 ;  /* 0x00000037279b7211 */ /* 0x000fc400018f16ff */
[-C--:B------:R-:W-:Y:S01]  /*3f30*/  LEA.HI.X.SX32 R79, R40, R55.reuse, 0x2, P2 ;  /* 0x00000037284f7211 */ /* 0x080fe200010f16ff */
[----:B------:R3:W-:Y:S01]  /*3f40*/  LDGSTS.E [R25+0xcd00], desc[UR38][R162.64], P5 ;  /* 0x0cd00000a2197fae */ /* 0x0007e2000a9a1026 */
[-C--:B------:R-:W-:Y:S01]  /*3f50*/  LEA.HI.X.SX32 R67, R41, R55.reuse, 0x2, P6 ;  /* 0x0000003729437211 */ /* 0x080fe200030f16ff */
[----:B-1----:R-:W-:Y:S01]  /*3f60*/  IMAD.WIDE R178, R63, 0x4, R178 ;  /* 0x000000043fb27825 */ /* 0x002fe200078e02b2 */
[-C--:B------:R-:W-:Y:S01]  /*3f70*/  LEA.HI.X.SX32 R59, R42, R55.reuse, 0x2, P4 ;  /* 0x000000372a3b7211 */ /* 0x080fe200020f16ff */
[----:B------:R1:W-:Y:S01]  /*3f80*/  LDGSTS.E [R25+0xd100], desc[UR38][R154.64], P5 ;  /* 0x0d1000009a197fae */ /* 0x0003e2000a9a1026 */
[-C--:B------:R-:W-:Y:S02]  /*3f90*/  LEA R182, P6, R43, R54.reuse, 0x2 ;  /* 0x000000362bb67211 */ /* 0x080fe400078c10ff */
[-C--:B------:R-:W-:Y:S01]  /*3fa0*/  LEA R160, P3, R46, R54.reuse, 0x2 ;  /* 0x000000362ea07211 */ /* 0x080fe200078610ff */
[----:B------:R-:W-:Y:S01]  /*3fb0*/  LDGSTS.E [R25+0xd500], desc[UR38][R78.64], P5 ;  /* 0x0d5000004e197fae */ /* 0x000fe2000a9a1026 */
[-C--:B------:R-:W-:Y:S01]  /*3fc0*/  LEA R152, P4, R47, R54.reuse, 0x2 ;  /* 0x000000362f987211 */ /* 0x080fe200078810ff */
[----:B--2---:R-:W-:Y:S01]  /*3fd0*/  IMAD.WIDE R170, R63, 0x4, R170 ;  /* 0x000000043faa7825 */ /* 0x004fe200078e02aa */
[-C--:B------:R-:W-:Y:S01]  /*3fe0*/  LEA.HI.X.SX32 R183, R43, R55.reuse, 0x2, P6 ;  /* 0x000000372bb77211 */ /* 0x080fe200030f16ff */
[----:B------:R-:W-:Y:S01]  /*3ff0*/  LDGSTS.E [R25+0xd900], desc[UR38][R66.64], P5 ;  /* 0x0d90000042197fae */ /* 0x000fe2000a9a1026 */
[----:B------:R-:W-:Y:S01]  /*4000*/  LEA R74, P6, R48, R54, 0x2 ;  /* 0x00000036304a7211 */ /* 0x000fe200078c10ff */
[----:B---3--:R-:W-:Y:S01]  /*4010*/  IMAD.WIDE R162, R63, 0x4, R162 ;  /* 0x000000043fa27825 */ /* 0x008fe200078e02a2 */
[-C--:B------:R-:W-:Y:S01]  /*4020*/  LEA.HI.X.SX32 R161, R46, R55.reuse, 0x2, P3 ;  /* 0x000000372ea17211 */ /* 0x080fe200018f16ff */
[----:B------:R2:W-:Y:S01]  /*4030*/  LDGSTS.E [R25+0xdd00], desc[UR38][R58.64], P5 ;  /* 0x0dd000003a197fae */ /* 0x0005e2000a9a1026 */
[-C--:B------:R-:W-:Y:S01]  /*4040*/  LEA.HI.X.SX32 R153, R47, R55.reuse, 0x2, P4 ;  /* 0x000000372f997211 */ /* 0x080fe200020f16ff */
[----:B-1----:R-:W-:Y:S01]  /*4050*/  IMAD.WIDE R154, R63, 0x4, R154 ;  /* 0x000000043f9a7825 */ /* 0x002fe200078e029a */
[----:B------:R-:W-:Y:S01]  /*4060*/  LEA.HI.X.SX32 R75, R48, R55, 0x2, P6 ;  /* 0x00000037304b7211 */ /* 0x000fe200030f16ff */
[----:B------:R1:W-:Y:S01]  /*4070*/  LDGSTS.E [R34+0xc200], desc[UR38][R44.64], P5 ;  /* 0x0c2000002c227fae */ /* 0x0003e2000a9a1026 */
[----:B------:R-:W-:-:S02]  /*4080*/  PLOP3.LUT P3, PT, PT, PT, UP1, 0x80, 0x8 ;  /* 0x000000000008781c */ /* 0x000fc40003f6f018 */
[----:B------:R-:W-:Y:S01]  /*4090*/  PLOP3.LUT P4, PT, PT, PT, UP1, 0x80, 0x8 ;  /* 0x000000000008781c */ /* 0x000fe20003f8f018 */
[----:B--2---:R-:W-:-:S04]  /*40a0*/  IMAD.WIDE R58, R250, 0x4, R58 ;  /* 0x00000004fa3a7825 */ /* 0x004fc800078e023a */
[----:B-1----:R-:W-:Y:S02]  /*40b0*/  IMAD R44, R56, UR9, RZ ;  /* 0x00000009382c7c24 */ /* 0x002fe4000f8e02ff */
[----:B------:R-:W-:Y:S02]  /*40c0*/  IMAD R45, R51, UR9, RZ ;  /* 0x00000009332d7c24 */ /* 0x000fe4000f8e02ff */
[----:B------:R-:W-:Y:S01]  /*40d0*/  VIADD R51, R62, UR29 ;  /* 0x0000001d3e337c36 */ /* 0x000fe20008000000 */
[CC--:B------:R-:W-:Y:S01]  /*40e0*/  LEA R176, P1, R44.reuse, R54.reuse, 0x2 ;  /* 0x000000362cb07211 */ /* 0x0c0fe200078210ff */
[----:B------:R-:W-:Y:S01]  /*40f0*/  IMAD.U32 R62, RZ, RZ, UR15 ;  /* 0x0000000fff3e7e24 */ /* 0x000fe2000f8e00ff */
[-C--:B------:R-:W-:Y:S02]  /*4100*/  LEA R168, P2, R45, R54.reuse, 0x2 ;  /* 0x000000362da87211 */ /* 0x080fe400078410ff */
[----:B------:R-:W-:Y:S01]  /*4110*/  LEA.HI.X.SX32 R177, R44, R55, 0x2, P1 ;  /* 0x000000372cb17211 */ /* 0x000fe200008f16ff */
[----:B------:R-:W-:Y:S01]  /*4120*/  IMAD.WIDE R180, R62, 0x4, R180 ;  /* 0x000000043eb47825 */ /* 0x000fe200078e02b4 */
[----:B------:R-:W-:-:S02]  /*4130*/  LEA R64, P1, R49, R54, 0x2 ;  /* 0x0000003631407211 */ /* 0x000fc400078210ff */
[-C--:B------:R-:W-:Y:S01]  /*4140*/  LEA.HI.X.SX32 R169, R45, R55.reuse, 0x2, P2 ;  /* 0x000000372da97211 */ /* 0x080fe200010f16ff */
[----:B------:R1:W-:Y:S01]  /*4150*/  LDGSTS.E [R34+0xc600], desc[UR38][R176.64], P5 ;  /* 0x0c600000b0227fae */ /* 0x0003e2000a9a1026 */
[-C--:B------:R-:W-:Y:S01]  /*4160*/  LEA.HI.X.SX32 R65, R49, R55.reuse, 0x2, P1 ;  /* 0x0000003731417211 */ /* 0x080fe200008f16ff */
[----:B------:R-:W-:Y:S01]  /*4170*/  IMAD.WIDE R172, R62, 0x4, R172 ;  /* 0x000000043eac7825 */ /* 0x000fe200078e02ac */
[-C--:B------:R-:W-:Y:S01]  /*4180*/  LEA R174, P1, R52, R54.reuse, 0x2 ;  /* 0x0000003634ae7211 */ /* 0x080fe200078210ff */
[----:B------:R2:W-:Y:S01]  /*4190*/  LDGSTS.E [R34+0xca00], desc[UR38][R168.64], P5 ;  /* 0x0ca00000a8227fae */ /* 0x0005e2000a9a1026 */
[-C--:B------:R-:W-:Y:S01]  /*41a0*/  LEA R56, P2, R50, R54.reuse, 0x2 ;  /* 0x0000003632387211 */ /* 0x080fe200078410ff */
[----:B------:R-:W-:Y:S01]  /*41b0*/  IMAD.WIDE R164, R62, 0x4, R164 ;  /* 0x000000043ea47825 */ /* 0x000fe200078e02a4 */
[-C--:B------:R-:W-:Y:S01]  /*41c0*/  LEA.HI.X.SX32 R175, R52, R55.reuse, 0x2, P1 ;  /* 0x0000003734af7211 */ /* 0x080fe200008f16ff */
[----:B------:R3:W-:Y:S01]  /*41d0*/  LDGSTS.E [R34+0xce00], desc[UR38][R160.64], P5 ;  /* 0x0ce00000a0227fae */ /* 0x0007e2000a9a1026 */
[CC--:B------:R-:W-:Y:S01]  /*41e0*/  LEA R166, P1, R53.reuse, R54.reuse, 0x2 ;  /* 0x0000003635a67211 */ /* 0x0c0fe200078210ff */
[----:B------:R-:W-:Y:S01]  /*41f0*/  IMAD.WIDE R156, R62, 0x4, R156 ;  /* 0x000000043e9c7825 */ /* 0x000fe200078e029c */
[-C--:B------:R-:W-:Y:S01]  /*4200*/  LEA.HI.X.SX32 R57, R50, R55.reuse, 0x2, P2 ;  /* 0x0000003732397211 */ /* 0x080fe200010f16ff */
[----:B------:R4:W-:Y:S01]  /*4210*/  LDGSTS.E [R34+0xd200], desc[UR38][R152.64], P5 ;  /* 0x0d20000098227fae */ /* 0x0009e2000a9a1026 */
[-C--:B------:R-:W-:Y:S01]  /*4220*/  LEA.HI.X.SX32 R167, R53, R55.reuse, 0x2, P1 ;  /* 0x0000003735a77211 */ /* 0x080fe200008f16ff */
[C---:B-1----:R-:W-:Y:S01]  /*4230*/  IMAD.WIDE R176, R62.reuse, 0x4, R176 ;  /* 0x000000043eb07825 */ /* 0x042fe200078e02b0 */
[CC--:B------:R-:W-:Y:S01]  /*4240*/  LEA R158, P1, R149.reuse, R54.reuse, 0x2 ;  /* 0x00000036959e7211 */ /* 0x0c0fe200078210ff */
[----:B------:R-:W-:Y:S01]  /*4250*/  LDGSTS.E [R34+0xd600], desc[UR38][R74.64], P5 ;  /* 0x0d6000004a227fae */ /* 0x000fe2000a9a1026 */
[----:B------:R-:W-:Y:S01]  /*4260*/  PLOP3.LUT P2, PT, PT, PT, UP1, 0x80, 0x8 ;  /* 0x000000000008781c */ /* 0x000fe20003f4f018 */
[----:B--2---:R-:W-:Y:S01]  /*4270*/  IMAD.WIDE R168, R62, 0x4, R168 ;  /* 0x000000043ea87825 */ /* 0x004fe200078e02a8 */
[----:B------:R-:W-:Y:S01]  /*4280*/  LEA.HI.X.SX32 R159, R149, R55, 0x2, P1 ;  /* 0x00000037959f7211 */ /* 0x000fe200008f16ff */
[----:B------:R-:W-:Y:S01]  /*4290*/  LDGSTS.E [R34+0xda00], desc[UR38][R64.64], P5 ;  /* 0x0da0000040227fae */ /* 0x000fe2000a9a1026 */
[----:B------:R-:W-:Y:S01]  /*42a0*/  LEA R86, P1, R196, R54, 0x2 ;  /* 0x00000036c4567211 */ /* 0x000fe200078210ff */
[----:B---3--:R-:W-:-:S02]  /*42b0*/  IMAD.WIDE R160, R62, 0x4, R160 ;  /* 0x000000043ea07825 */ /* 0x008fc400078e02a0 */
[----:B------:R-:W-:Y:S01]  /*42c0*/  LDGSTS.E [R34+0xde00], desc[UR38][R56.64], P5 ;  /* 0x0de0000038227fae */ /* 0x000fe2000a9a1026 */
[-C--:B------:R-:W-:Y:S01]  /*42d0*/  LEA.HI.X.SX32 R87, R196, R55.reuse, 0x2, P1 ;  /* 0x00000037c4577211 */ /* 0x080fe200008f16ff */
[----:B----4-:R-:W-:Y:S01]  /*42e0*/  IMAD.WIDE R152, R62, 0x4, R152 ;  /* 0x000000043e987825 */ /* 0x010fe200078e0298 */
[C---:B------:R-:W-:Y:S01]  /*42f0*/  LEA R70, P1, R199.reuse, R54, 0x2 ;  /* 0x00000036c7467211 */ /* 0x040fe200078210ff */
[----:B------:R1:W-:Y:S02]  /*4300*/  LDGSTS.E [R51+0xc300], desc[UR38][R182.64], P5 ;  /* 0x0c300000b6337fae */ /* 0x0003e4000a9a1026 */
[----:B------:R-:W-:Y:S01]  /*4310*/  IMAD.U32 R62, RZ, RZ, UR14 ;  /* 0x0000000eff3e7e24 */ /* 0x000fe2000f8e00ff */
[----:B------:R-:W-:Y:S01]  /*4320*/  LEA.HI.X.SX32 R71, R199, R55, 0x2, P1 ;  /* 0x00000037c7477211 */ /* 0x000fe200008f16ff */
[----:B------:R2:W-:Y:S02]  /*4330*/  LDGSTS.E [R51+0xc700], desc[UR38][R174.64], P5 ;  /* 0x0c700000ae337fae */ /* 0x0005e4000a9a1026 */
[----:B------:R-:W-:-:S02]  /*4340*/  IMAD.WIDE R150, R62, 0x4, R150 ;  /* 0x000000043e967825 */ /* 0x000fc400078e0296 */
[----:B------:R3:W-:Y:S02]  /*4350*/  LDGSTS.E [R51+0xcb00], desc[UR38][R166.64], P5 ;  /* 0x0cb00000a6337fae */ /* 0x0007e4000a9a1026 */
[----:B------:R-:W-:Y:S02]  /*4360*/  IMAD.WIDE R136, R62, 0x4, R136 ;  /* 0x000000043e887825 */ /* 0x000fe400078e0288 */
[----:B------:R4:W-:Y:S02]  /*4370*/  LDGSTS.E [R51+0xcf00], desc[UR38][R158.64], P5 ;  /* 0x0cf000009e337fae */ /* 0x0009e4000a9a1026 */
[C---:B-1----:R-:W-:Y:S02]  /*4380*/  IMAD.WIDE R182, R63.reuse, 0x4, R182 ;  /* 0x000000043fb67825 */ /* 0x042fe400078e02b6 */
[----:B------:R-:W-:Y:S02]  /*4390*/  LDGSTS.E [R51+0xd300], desc[UR38][R86.64], P5 ;  /* 0x0d30000056337fae */ /* 0x000fe4000a9a1026 */
[----:B--2---:R-:W-:-:S02]  /*43a0*/  IMAD.WIDE R174, R63, 0x4, R174 ;  /* 0x000000043fae7825 */ /* 0x004fc400078e02ae */
[----:B------:R1:W-:Y:S02]  /*43b0*/  LDGSTS.E [R51+0xd700], desc[UR38][R70.64], P5 ;  /* 0x0d70000046337fae */ /* 0x0003e4000a9a1026 */
[----:B---3--:R-:W-:-:S04]  /*43c0*/  IMAD.WIDE R166, R63, 0x4, R166 ;  /* 0x000000043fa67825 */ /* 0x008fc800078e02a6 */
[----:B----4-:R-:W-:-:S04]  /*43d0*/  IMAD.WIDE R158, R63, 0x4, R158 ;  /* 0x000000043f9e7825 */ /* 0x010fc800078e029e */
[----:B------:R-:W-:Y:S02]  /*43e0*/  IMAD.U32 R63, RZ, RZ, UR14 ;  /* 0x0000000eff3f7e24 */ /* 0x000fe4000f8e00ff */
[----:B------:R-:W-:-:S04]  /*43f0*/  IMAD.WIDE R132, R62, 0x4, R132 ;  /* 0x000000043e847825 */ /* 0x000fc800078e0284 */
        /* <DEDUP_REMOVED lines=31> */
[----:B-1----:R-:W-:-:S04]  /*45f0*/  IMAD.WIDE R70, R62, 0x4, R70 ;  /* 0x000000043e467825 */ /* 0x002fc800078e0246 */
[----:B------:R-:W-:-:S04]  /*4600*/  IMAD.WIDE R68, R62, 0x4, R68 ;  /* 0x000000043e447825 */ /* 0x000fc800078e0244 */
[----:B------:R-:W-:-:S04]  /*4610*/  IMAD.WIDE R66, R62, 0x4, R66 ;  /* 0x000000043e427825 */ /* 0x000fc800078e0242 */
[----:B------:R-:W-:Y:S01]  /*4620*/  IMAD.WIDE R64, R62, 0x4, R64 ;  /* 0x000000043e407825 */ /* 0x000fe200078e0240 */
[----:B------:R-:W-:-:S03]  /*4630*/  LEA R62, P1, R203, R54, 0x2 ;  /* 0x00000036cb3e7211 */ /* 0x000fc600078210ff */
[----:B------:R-:W-:-:S04]  /*4640*/  IMAD.WIDE R86, R63, 0x4, R86 ;  /* 0x000000043f567825 */ /* 0x000fc800078e0256 */
[----:B------:R-:W-:-:S04]  /*4650*/  IMAD.WIDE R82, R63, 0x4, R82 ;  /* 0x000000043f527825 */ /* 0x000fc800078e0252 */
[----:B------:R-:W-:-:S04]  /*4660*/  IMAD.WIDE R78, R63, 0x4, R78 ;  /* 0x000000043f4e7825 */ /* 0x000fc800078e024e */
[----:B------:R-:W-:Y:S01]  /*4670*/  IMAD.WIDE R74, R63, 0x4, R74 ;  /* 0x000000043f4a7825 */ /* 0x000fe200078e024a */
[----:B------:R-:W-:Y:S02]  /*4680*/  LEA.HI.X.SX32 R63, R203, R55, 0x2, P1 ;  /* 0x00000037cb3f7211 */ /* 0x000fe400008f16ff */
[----:B------:R-:W-:Y:S01]  /*4690*/  ISETP.GE.AND P1, PT, R3, UR4, PT ;  /* 0x0000000403007c0c */ /* 0x000fe2000bf26270 */
[C---:B------:R-:W-:Y:S02]  /*46a0*/  IMAD.WIDE R56, R250.reuse, 0x4, R56 ;  /* 0x00000004fa387825 */ /* 0x040fe400078e0238 */
[----:B------:R1:W-:Y:S02]  /*46b0*/  LDGSTS.E [R51+0xdb00], desc[UR38][R62.64], P5 ;  /* 0x0db000003e337fae */ /* 0x0003e4000a9a1026 */
[----:B-1----:R-:W-:Y:S01]  /*46c0*/  IMAD.WIDE R62, R250, 0x4, R62 ;  /* 0x00000004fa3e7825 */ /* 0x002fe200078e023e */
[----:B------:R-:W-:-:S04]  /*46d0*/  SEL R250, RZ, 0x4, P1 ;  /* 0x00000004fffa7807 */ /* 0x000fc80000800000 */
[----:B------:R-:W-:Y:S02]  /*46e0*/  SEL R250, R250, RZ, P2 ;  /* 0x000000fffafa7207 */ /* 0x000fe40001000000 */
[----:B------:R-:W-:Y:S02]  /*46f0*/  PLOP3.LUT P2, PT, PT, PT, UP1, 0x80, 0x8 ;  /* 0x000000000008781c */ /* 0x000fe40003f4f018 */
[----:B------:R-:W-:Y:S02]  /*4700*/  ISETP.NE.U32.AND P6, PT, R250, RZ, PT ;  /* 0x000000fffa00720c */ /* 0x000fe40003fc5070 */
[----:B------:R-:W-:-:S04]  /*4710*/  LOP3.LUT R250, R3, 0x2, RZ, 0xfc, !PT ;  /* 0x0000000203fa7812 */ /* 0x000fc800078efcff */
[----:B------:R-:W-:-:S04]  /*4720*/  ISETP.GE.AND P1, PT, R250, UR4, PT ;  /* 0x00000004fa007c0c */ /* 0x000fc8000bf26270 */
[----:B------:R-:W-:Y:S02]  /*4730*/  SEL R250, RZ, 0x4, P1 ;  /* 0x00000004fffa7807 */ /* 0x000fe40000800000 */
[----:B------:R-:W-:Y:S02]  /*4740*/  ISETP.GE.AND P1, PT, R233, UR4, PT ;  /* 0x00000004e9007c0c */ /* 0x000fe4000bf26270 */
[----:B------:R-:W-:-:S04]  /*4750*/  SEL R250, R250, RZ, P2 ;  /* 0x000000fffafa7207 */ /* 0x000fc80001000000 */
[----:B------:R-:W-:Y:S02]  /*4760*/  ISETP.NE.U32.AND P2, PT, R250, RZ, PT ;  /* 0x000000fffa00720c */ /* 0x000fe40003f45070 */
[----:B------:R-:W-:-:S04]  /*4770*/  SEL R250, RZ, 0x4, P1 ;  /* 0x00000004fffa7807 */ /* 0x000fc80000800000 */
[----:B------:R-:W-:Y:S02]  /*4780*/  SEL R250, R250, RZ, P3 ;  /* 0x000000fffafa7207 */ /* 0x000fe40001800000 */
[----:B------:R-:W-:Y:S02]  /*4790*/  ISETP.GE.AND P3, PT, R232, UR4, PT ;  /* 0x00000004e8007c0c */ /* 0x000fe4000bf66270 */
[----:B------:R-:W-:Y:S02]  /*47a0*/  ISETP.NE.U32.AND P1, PT, R250, RZ, PT ;  /* 0x000000fffa00720c */ /* 0x000fe40003f25070 */
[----:B------:R-:W-:Y:S02]  /*47b0*/  SEL R250, RZ, 0x4, P3 ;  /* 0x00000004fffa7807 */ /* 0x000fe40001800000 */
[----:B------:R-:W-:Y:S02]  /*47c0*/  LEA R54, P3, R205, R54, 0x2 ;  /* 0x00000036cd367211 */ /* 0x000fe400078610ff */
[----:B------:R-:W-:-:S02]  /*47d0*/  SEL R250, R250, RZ, P4 ;  /* 0x000000fffafa7207 */ /* 0x000fc40002000000 */
[----:B------:R-:W-:Y:S02]  /*47e0*/  LEA.HI.X.SX32 R55, R205, R55, 0x2, P3 ;  /* 0x00000037cd377211 */ /* 0x000fe400018f16ff */
[----:B------:R-:W-:Y:S02]  /*47f0*/  ISETP.GE.AND P3, PT, R252, UR4, PT ;  /* 0x00000004fc007c0c */ /* 0x000fe4000bf66270 */
[----:B------:R-:W-:Y:S01]  /*4800*/  ISETP.NE.U32.AND P4, PT, R250, RZ, PT ;  /* 0x000000fffa00720c */ /* 0x000fe20003f85070 */
[----:B------:R1:W-:Y:S01]  /*4810*/  LDGSTS.E [R51+0xdf00], desc[UR38][R54.64], P5 ;  /* 0x0df0000036337fae */ /* 0x0003e2000a9a1026 */
[----:B------:R-:W-:Y:S02]  /*4820*/  SEL R250, RZ, 0x4, P3 ;  /* 0x00000004fffa7807 */ /* 0x000fe40001800000 */
[----:B------:R-:W-:Y:S01]  /*4830*/  PLOP3.LUT P3, PT, PT, PT, UP1, 0x80, 0x8 ;  /* 0x000000000008781c */ /* 0x000fe20003f6f018 */
[----:B------:R-:W0:Y:S01]  /*4840*/  LDGDEPBAR ;  /* 0x00000000000079af */ /* 0x000e220000000000 */
[----:B------:R-:W-:Y:S02]  /*4850*/  BAR.SYNC.DEFER_BLOCKING 0x0 ;  /* 0x0000000000007b1d */ /* 0x000fe40000010000 */
[----:B------:R-:W-:-:S02]  /*4860*/  SEL R250, R250, RZ, P3 ;  /* 0x000000fffafa7207 */ /* 0x000fc40001800000 */
[----:B------:R-:W-:Y:S02]  /*4870*/  ISETP.GE.AND P5, PT, R251, UR4, PT ;  /* 0x00000004fb007c0c */ /* 0x000fe4000bfa6270 */
[----:B------:R-:W-:Y:S02]  /*4880*/  ISETP.NE.U32.AND P3, PT, R250, RZ, PT ;  /* 0x000000fffa00720c */ /* 0x000fe40003f65070 */
[----:B------:R-:W-:Y:S02]  /*4890*/  SEL R250, RZ, 0x4, P5 ;  /* 0x00000004fffa7807 */ /* 0x000fe40002800000 */
[----:B------:R-:W-:-:S04]  /*48a0*/  PLOP3.LUT P5, PT, PT, PT, UP1, 0x80, 0x8 ;  /* 0x000000000008781c */ /* 0x000fc80003faf018 */
[----:B------:R-:W-:-:S04]  /*48b0*/  SEL R250, R250, RZ, P5 ;  /* 0x000000fffafa7207 */ /* 0x000fc80002800000 */
[----:B------:R-:W-:Y:S01]  /*48c0*/  ISETP.NE.U32.AND P5, PT, R250, RZ, PT ;  /* 0x000000fffa00720c */ /* 0x000fe20003fa5070 */
[----:B------:R-:W-:Y:S01]  /*48d0*/  @!PT LDS RZ, [RZ] ;  /* 0x00000000fffff984 */ /* 0x000fe20000000800 */
[----:B------:R-:W-:Y:S01]  /*48e0*/  @!PT LDS RZ, [RZ] ;  /* 0x00000000fffff984 */ /* 0x000fe20000000800 */
[----:B------:R-:W-:Y:S01]  /*48f0*/  @!PT LDS RZ, [RZ] ;  /* 0x00000000fffff984 */ /* 0x000fe20000000800 */
[----:B------:R2:W-:Y:S01]  /*4900*/  LDGSTS.E [R228+0x4000], desc[UR38][R190.64], P6 ;  /* 0x04000000bee47fae */ /* 0x0005e2000b1a1026 */
[----:B------:R-:W-:-:S03]  /*4910*/  ISETP.GE.AND P6, PT, R231, UR4, PT ;  /* 0x00000004e7007c0c */ /* 0x000fc6000bfc6270 */
[----:B------:R3:W-:Y:S01]  /*4920*/  LDGSTS.E [R228+0x4008], desc[UR38][R150.64], P2 ;  /* 0x0400800096e47fae */ /* 0x0007e200091a1026 */
[----:B------:R-:W-:Y:S02]  /*4930*/  SEL R250, RZ, 0x4, P6 ;  /* 0x00000004fffa7807 */ /* 0x000fe40003000000 */
[----:B------:R-:W-:Y:S01]  /*4940*/  PLOP3.LUT P6, PT, PT, PT, UP1, 0x80, 0x8 ;  /* 0x000000000008781c */ /* 0x000fe20003fcf018 */
[----:B------:R3:W-:Y:S01]  /*4950*/  LDGSTS.E [R228+0x6000], desc[UR38][R110.64], P1 ;  /* 0x060000006ee47fae */ /* 0x0007e200089a1026 */
[----:B------:R-:W-:Y:S02]  /*4960*/  ISETP.GE.AND P2, PT, R230, UR4, PT ;  /* 0x00000004e6007c0c */ /* 0x000fe4000bf46270 */
[----:B------:R-:W-:Y:S01]  /*4970*/  SEL R250, R250, RZ, P6 ;  /* 0x000000fffafa7207 */ /* 0x000fe20003000000 */
[----:B------:R3:W-:Y:S03]  /*4980*/  LDGSTS.E [R228+0x6008], desc[UR38][R108.64], P4 ;  /* 0x060080006ce47fae */ /* 0x0007e6000a1a1026 */
[----:B------:R-:W-:Y:S01]  /*4990*/  ISETP.NE.U32.AND P6, PT, R250, RZ, PT ;  /* 0x000000fffa00720c */ /* 0x000fe20003fc5070 */
[----:B------:R3:W-:Y:S01]  /*49a0*/  LDGSTS.E [R18+0x4000], desc[UR38][R138.64], P3 ;  /* 0x040000008a127fae */ /* 0x0007e200099a1026 */
[----:B------:R-:W-:-:S02]  /*49b0*/  SEL R250, RZ, 0x4, P2 ;  /* 0x00000004fffa7807 */ /* 0x000fc40001000000 */
[----:B------:R-:W-:Y:S01]  /*49c0*/  PLOP3.LUT P2, PT, PT, PT, UP1, 0x80, 0x8 ;  /* 0x000000000008781c */ /* 0x000fe20003f4f018 */
[----:B------:R3:W-:Y:S01]  /*49d0*/  LDGSTS.E [R18+0x4008], desc[UR38][R136.64], P5 ;  /* 0x0400800088127fae */ /* 0x0007e2000a9a1026 */
[----:B------:R-:W-:Y:S02]  /*49e0*/  ISETP.GE.AND P3, PT, R245, UR4, PT ;  /* 0x00000004f5007c0c */ /* 0x000fe4000bf66270 */
[----:B------:R-:W-:Y:S02]  /*49f0*/  SEL R250, R250, RZ, P2 ;  /* 0x000000fffafa7207 */ /* 0x000fe40001000000 */
[----:B------:R-:W-:Y:S02]  /*4a00*/  ISETP.GE.AND P5, PT, R244, UR4, PT ;  /* 0x00000004f4007c0c */ /* 0x000fe4000bfa6270 */
[----:B------:R-:W-:Y:S01]  /*4a10*/  ISETP.NE.U32.AND P2, PT, R250, RZ, PT ;  /* 0x000000fffa00720c */ /* 0x000fe20003f45070 */
[----:B------:R3:W-:Y:S01]  /*4a20*/  LDGSTS.E [R18+0x6000], desc[UR38][R106.64], P6 ;  /* 0x060000006a127fae */ /* 0x0007e2000b1a1026 */
[----:B------:R-:W-:-:S04]  /*4a30*/  LOP3.LUT R250, R3, 0x8, RZ, 0xfc, !PT ;  /* 0x0000000803fa7812 */ /* 0x000fc800078efcff */
[----:B------:R-:W-:-:S04]  /*4a40*/  ISETP.GE.AND P1, PT, R250, UR4, PT ;  /* 0x00000004fa007c0c */ /* 0x000fc8000bf26270 */
[----:B------:R-:W-:Y:S02]  /*4a50*/  SEL R250, RZ, 0x4, P1 ;  /* 0x00000004fffa7807 */ /* 0x000fe40000800000 */
[----:B------:R-:W-:Y:S01]  /*4a60*/  PLOP3.LUT P1, PT, PT, PT, UP1, 0x80, 0x8 ;  /* 0x000000000008781c */ /* 0x000fe20003f2f018 */
[----:B------:R3:W-:Y:S03]  /*4a70*/  LDGSTS.E [R18+0x6008], desc[UR38][R104.64], P2 ;  /* 0x0600800068127fae */ /* 0x0007e600091a1026 */
[----:B------:R-:W-:-:S04]  /*4a80*/  SEL R250, R250, RZ, P1 ;  /* 0x000000fffafa7207 */ /* 0x000fc80000800000 */
[----:B------:R-:W-:Y:S02]  /*4a90*/  ISETP.NE.U32.AND P1, PT, R250, RZ, PT ;  /* 0x000000fffa00720c */ /* 0x000fe40003f25070 */
[----:B------:R-:W-:-:S04]  /*4aa0*/  LOP3.LUT R250, R3, 0xa, RZ, 0xfc, !PT ;  /* 0x0000000a03fa7812 */ /* 0x000fc800078efcff */
[----:B------:R-:W-:-:S04]  /*4ab0*/  ISETP.GE.AND P4, PT, R250, UR4, PT ;  /* 0x00000004fa007c0c */ /* 0x000fc8000bf86270 */
[----:B------:R-:W-:Y:S02]  /*4ac0*/  SEL R250, RZ, 0x4, P4 ;  /* 0x00000004fffa7807 */ /* 0x000fe40002000000 */
[----:B------:R-:W-:Y:S01]  /*4ad0*/  PLOP3.LUT P4, PT, PT, PT, UP1, 0x80, 0x8 ;  /* 0x000000000008781c */ /* 0x000fe20003f8f018 */
[----:B------:R3:W-:Y:S01]  /*4ae0*/  LDGSTS.E [R19+0x4000], desc[UR38][R134.64], P1 ;  /* 0x0400000086137fae */ /* 0x0007e200089a1026 */
[----:B------:R-:W-:Y:S02]  /*4af0*/  ISETP.GE.AND P1, PT, R243, UR4, PT ;  /* 0x00000004f3007c0c */ /* 0x000fe4000bf26270 */
[----:B------:R-:W-:-:S04]  /*4b00*/  SEL R250, R250, RZ, P4 ;  /* 0x000000fffafa7207 */ /* 0x000fc80002000000 */
[----:B------:R-:W-:Y:S02]  /*4b10*/  ISETP.NE.U32.AND P4, PT, R250, RZ, PT ;  /* 0x000000fffa00720c */ /* 0x000fe40003f85070 */
[----:B------:R-:W-:Y:S02]  /*4b20*/  SEL R250, RZ, 0x4, P3 ;  /* 0x00000004fffa7807 */ /* 0x000fe40001800000 */
[----:B------:R-:W-:-:S04]  /*4b30*/  PLOP3.LUT P3, PT, PT, PT, UP1, 0x80, 0x8 ;  /* 0x000000000008781c */ /* 0x000fc80003f6f018 */
[----:B------:R-:W-:-:S04]  /*4b40*/  SEL R250, R250, RZ, P3 ;  /* 0x000000fffafa7207 */ /* 0x000fc80001800000 */
[----:B------:R-:W-:Y:S01]  /*4b50*/  ISETP.NE.U32.AND P3, PT, R250, RZ, PT ;  /* 0x000000fffa00720c */ /* 0x000fe20003f65070 */
[----:B------:R3:W-:Y:S01]  /*4b60*/  LDGSTS.E [R19+0x4008], desc[UR38][R132.64], P4 ;  /* 0x0400800084137fae */ /* 0x0007e2000a1a1026 */
[----:B------:R-:W-:Y:S02]  /*4b70*/  SEL R250, RZ, 0x4, P5 ;  /* 0x00000004fffa7807 */ /* 0x000fe40002800000 */
[----:B------:R-:W-:Y:S02]  /*4b80*/  PLOP3.LUT P5, PT, PT, PT, UP1, 0x80, 0x8 ;  /* 0x000000000008781c */ /* 0x000fe40003faf018 */
[----:B------:R-:W-:Y:S02]  /*4b90*/  ISETP.GE.AND P4, PT, R242, UR4, PT ;  /* 0x00000004f2007c0c */ /* 0x000fe4000bf86270 */
[----:B------:R-:W-:-:S04]  /*4ba0*/  SEL R250, R250, RZ, P5 ;  /* 0x000000fffafa7207 */ /* 0x000fc80002800000 */
        /* <DEDUP_REMOVED lines=54> */
[----:B------:R-:W-:Y:S02]  /*4f10*/  LOP3.LUT R250, R3, 0x14, RZ, 0xfc, !PT ;  /* 0x0000001403fa7812 */ /* 0x000fe400078efcff */
[----:B------:R-:W-:Y:S02]  /*4f20*/  ISETP.GE.AND P6, PT, R249, UR4, PT ;  /* 0x00000004f9007c0c */ /* 0x000fe4000bfc6270 */
[----:B------:R-:W-:-:S04]  /*4f30*/  ISETP.GE.AND P1, PT, R250, UR4, PT ;  /* 0x00000004fa007c0c */ /* 0x000fc8000bf26270 */
[----:B------:R-:W-:Y:S02]  /*4f40*/  SEL R250, RZ, 0x4, P1 ;  /* 0x00000004fffa7807 */ /* 0x000fe40000800000 */
[----:B------:R-:W-:Y:S01]  /*4f50*/  PLOP3.LUT P1, PT, PT, PT, UP1, 0x80, 0x8 ;  /* 0x000000000008781c */ /* 0x000fe20003f2f018 */
[----:B------:R3:W-:Y:S01]  /*4f60*/  LDGSTS.E [R21+0x6008], desc[UR38][R92.64], P2 ;  /* 0x060080005c157fae */ /* 0x0007e200091a1026 */
[----:B------:R-:W-:Y:S02]  /*4f70*/  ISETP.GE.AND P2, PT, R248, UR4, PT ;  /* 0x00000004f8007c0c */ /* 0x000fe4000bf46270 */
        /* <DEDUP_REMOVED lines=46> */
[----:B------:R-:W-:-:S04]  /*5260*/  PLOP3.LUT P3, PT, PT, PT, UP1, 0x80, 0x8 ;  /* 0x000000000008781c */ /* 0x000fc80003f6f018 */
        /* <DEDUP_REMOVED lines=18> */
[----:B------:R-:W4:Y:S11]  /*5390*/  S2R R250, SR_TID.X ;  /* 0x0000000000fa7919 */ /* 0x000f360000002100 */
[----:B------:R3:W-:Y:S01]  /*53a0*/  LDGSTS.E [R24+0x6008], desc[UR38][R72.64], P2 ;  /* 0x0600800048187fae */ /* 0x0007e200091a1026 */
[----:B------:R-:W-:-:S03]  /*53b0*/  PLOP3.LUT P2, PT, PT, PT, UP3, 0x80, 0x8 ;  /* 0x000000000008781c */ /* 0x000fc60003f4f038 */
[----:B------:R-:W0:Y:S01]  /*53c0*/  LDGDEPBAR ;  /* 0x00000000000079af */ /* 0x000e220000000000 */
[----:B----4-:R-:W-:-:S04]  /*53d0*/  LOP3.LUT R250, R250, 0x3f, RZ, 0xc0, !PT ;  /* 0x0000003ffafa7812 */ /* 0x010fc800078ec0ff */
[----:B------:R-:W-:-:S04]  /*53e0*/  ISETP.GE.AND P1, PT, R250, UR4, PT ;  /* 0x00000004fa007c0c */ /* 0x000fc8000bf26270 */
[----:B------:R-:W-:Y:S02]  /*53f0*/  SEL R250, RZ, 0x4, P1 ;  /* 0x00000004fffa7807 */ /* 0x000fe40000800000 */
[----:B------:R-:W-:Y:S01]  /*5400*/  PLOP3.LUT P1, PT, PT, PT, UP1, 0x80, 0x8 ;  /* 0x000000000008781c */ /* 0x000fe20003f2f018 */
[----:B------:R-:W-:-:S03]  /*5410*/  UISETP.NE.U32.AND UP1, UPT, UR8, URZ, UPT ;  /* 0x000000ff0800728c */ /* 0x000fc6000bf25070 */
[----:B------:R-:W-:Y:S01]  /*5420*/  SEL R250, R250, RZ, P1 ;  /* 0x000000fffafa7207 */ /* 0x000fe20000800000 */
[----:B------:R-:W-:-:S03]  /*5430*/  UISETP.LT.OR UP2, UPT, UR12, 0x40, UP1 ;  /* 0x000000400c00788c */ /* 0x000fc60008f41670 */
[----:B------:R-:W-:Y:S01]  /*5440*/  ISETP.NE.U32.AND P1, PT, R250, RZ, PT ;  /* 0x000000fffa00720c */ /* 0x000fe20003f25070 */
[----:B------:R-:W-:-:S04]  /*5450*/  IMAD.U32 R250, RZ, RZ, UR15 ;  /* 0x0000000ffffa7e24 */ /* 0x000fc8000f8e00ff */
[----:B-1----:R-:W-:-:S08]  /*5460*/  IMAD.WIDE R54, R250, 0x4, R54 ;  /* 0x00000004fa367825 */ /* 0x002fd000078e0236 */
[----:B------:R3:W-:Y:S04]  /*5470*/  LDGSTS.E [R229+0x10000], desc[UR38][R188.64], P1 ;  /* 0x10000000bce57fae */ /* 0x0007e800089a1026 */
        /* <DEDUP_REMOVED lines=30> */
[----:B------:R3:W-:Y:S01]  /*5660*/  LDGSTS.E [R51+0x11f00], desc[UR38][R54.64], P1 ;  /* 0x11f0000036337fae */ /* 0x0007e200089a1026 */
[----:B--2---:R-:W-:-:S03]  /*5670*/  IADD3 R190, P1, PT, R190, UR71, RZ ;  /* 0x00000047bebe7c10 */ /* 0x004fc6000ff3e0ff */
[----:B------:R-:W0:Y:S01]  /*5680*/  LDGDEPBAR ;  /* 0x00000000000079af */ /* 0x000e220000000000 */
[----:B------:R-:W-:Y:S02]  /*5690*/  IADD3.X R191, PT, PT, R191, UR70, RZ, P1, !PT ;  /* 0x00000046bfbf7c10 */ /* 0x000fe40008ffe4ff */
[----:B------:R-:W-:-:S04]  /*56a0*/  ISETP.GE.AND P1, PT, R3, UR17, PT ;  /* 0x0000001103007c0c */ /* 0x000fc8000bf26270 */
[----:B------:R-:W-:-:S04]  /*56b0*/  SEL R250, RZ, 0x4, P1 ;  /* 0x00000004fffa7807 */ /* 0x000fc80000800000 */
[----:B------:R-:W-:-:S04]  /*56c0*/  SEL R250, R250, RZ, P2 ;  /* 0x000000fffafa7207 */ /* 0x000fc80001000000 */
[----:B------:R-:W-:Y:S01]  /*56d0*/  ISETP.NE.U32.AND P1, PT, R250, RZ, PT ;  /* 0x000000fffa00720c */ /* 0x000fe20003f25070 */
[----:B------:R-:W-:-:S04]  /*56e0*/  DEPBAR.LE SB0, 0x2 ;  /* 0x000080800000791a */ /* 0x000fc80000000000 */
[----:B------:R-:W-:Y:S06]  /*56f0*/  BAR.SYNC.DEFER_BLOCKING 0x0 ;  /* 0x0000000000007b1d */ /* 0x000fec0000010000 */
[----:B---3--:R-:W-:Y:S05]  /*5700*/  BRA.U UP2, `(.L_x_6) ;  /* 0x0000000102d87547 */ /* 0x008fea000b800000 */
[----:B------:R-:W-:Y:S02]  /*5710*/  USHF.R.U32.HI UR10, URZ, 0x4, UR29 ;  /* 0x00000004ff0a7899 */ /* 0x000fe4000801161d */
[----:B------:R-:W-:Y:S02]  /*5720*/  UIADD3 UR5, UPT, UPT, UR29, 0xc000, URZ ;  /* 0x0000c0001d057890 */ /* 0x000fe4000fffe0ff */
[----:B------:R-:W-:Y:S02]  /*5730*/  USGXT.U32 UR10, UR10, 0xe ;  /* 0x0000000e0a0a789a */ /* 0x000fe40008000000 */
[----:B------:R-:W-:Y:S02]  /*5740*/  USHF.R.U32.HI UR5, URZ, 0x4, UR5 ;  /* 0x00000004ff057899 */ /* 0x000fe40008011605 */
[----:B------:R-:W-:Y:S02]  /*5750*/  UIADD3 UR34, UP2, UPT, UR10, 0x2, URZ ;  /* 0x000000020a227890 */ /* 0x000fe4000ff5e0ff */
[----:B------:R-:W-:Y:S01]  /*5760*/  USGXT.U32 UR8, UR5, 0xe ;  /* 0x0000000e0508789a */ /* 0x000fe20008000000 */
[----:B------:R-:W-:Y:S01]  /*5770*/  UMOV UR4, URZ ;  /* 0x000000ff00047c82 */ /* 0x000fe20008000000 */
[----:B------:R-:W-:Y:S01]  /*5780*/  UMOV UR6, URZ ;  /* 0x000000ff00067c82 */ /* 0x000fe20008000000 */
[----:B------:R-:W-:-:S02]  /*5790*/  UIADD3.X UR35, UPT, UPT, UR4, 0x40004040, URZ, UP2, !UPT ;  /* 0x4000404004237890 */ /* 0x000fc400097fe4ff */
[----:B------:R-:W-:Y:S01]  /*57a0*/  UIADD3 UR44, UP2, UPT, UR8, 0x2, URZ ;  /* 0x00000002082c7890 */ /* 0x000fe2000ff5e0ff */
[----:B------:R-:W-:Y:S01]  /*57b0*/  UMOV UR4, UR33 ;  /* 0x0000002100047c82 */ /* 0x000fe20008000000 */
[----:B------:R-:W-:Y:S02]  /*57c0*/  UMOV UR5, URZ ;  /* 0x000000ff00057c82 */ /* 0x000fe40008000000 */
[----:B------:R-:W-:Y:S01]  /*57d0*/  UIADD3.X UR45, UPT, UPT, UR6, 0x40004040, URZ, UP2, !UPT ;  /* 0x40004040062d7890 */ /* 0x000fe200097fe4ff */
[----:B------:R-:W-:Y:S01]  /*57e0*/  UMOV UR66, UR4 ;  /* 0x0000000400427c82 */ /* 0x000fe20008000000 */
[----:B------:R-:W-:Y:S02]  /*57f0*/  UIADD3.64 UR4, UPT, UPT, UR34, 0x2, URZ ;  /* 0x0000000222047897 */ /* 0x000fe4000fffe0ff */
[----:B------:R-:W-:Y:S02]  /*5800*/  UIADD3.64 UR54, UPT, UPT, UR44, 0x2, URZ ;  /* 0x000000022c367897 */ /* 0x000fe4000fffe0ff */
[----:B------:R-:W-:-:S02]  /*5810*/  UIADD3.64 UR6, UPT, UPT, UR34, 0x4, URZ ;  /* 0x0000000422067897 */ /* 0x000fc4000fffe0ff */
[----:B------:R-:W-:Y:S02]  /*5820*/  UIADD3.64 UR56, UPT, UPT, UR44, 0x4, URZ ;  /* 0x000000042c387897 */ /* 0x000fe4000fffe0ff */
[----:B------:R-:W-:Y:S02]  /*5830*/  UIADD3.64 UR46, UPT, UPT, UR34, 0x1fe, URZ ;  /* 0x000001fe222e7897 */ /* 0x000fe4000fffe0ff */
[----:B------:R-:W-:Y:S02]  /*5840*/  UIADD3.64 UR58, UPT, UPT, UR44, 0x1fe, URZ ;  /* 0x000001fe2c3a7897 */ /* 0x000fe4000fffe0ff */
[----:B------:R-:W-:Y:S02]  /*5850*/  UIADD3.64 UR48, UPT, UPT, UR34, 0x200, URZ ;  /* 0x0000020022307897 */ /* 0x000fe4000fffe0ff */
[----:B------:R-:W-:Y:S02]  /*5860*/  UIADD3.64 UR60, UPT, UPT, UR44, 0x200, URZ ;  /* 0x000002002c3c7897 */ /* 0x000fe4000fffe0ff */
[----:B------:R-:W-:-:S02]  /*5870*/  UIADD3.64 UR50, UPT, UPT, UR34, 0x202, URZ ;  /* 0x0000020222327897 */ /* 0x000fc4000fffe0ff */
[----:B------:R-:W-:Y:S01]  /*5880*/  UIADD3.64 UR62, UPT, UPT, UR44, 0x202, URZ ;  /* 0x000002022c3e7897 */ /* 0x000fe2000fffe0ff */
[----:B------:R-:W-:Y:S01]  /*5890*/  UMOV UR40, 0x0 ;  /* 0x0000000000287882 */ /* 0x000fe20000000000 */
[----:B------:R-:W-:Y:S01]  /*58a0*/  UMOV UR41, 0x4100910 ;  /* 0x0410091000297882 */ /* 0x000fe20000000000 */
[----:B------:R-:W-:Y:S01]  /*58b0*/  UIADD3.64 UR52, UPT, UPT, UR34, 0x204, URZ ;  /* 0x0000020422347897 */ /* 0x000fe2000fffe0ff */
[----:B------:R-:W-:Y:S01]  /*58c0*/  UMOV UR11, 0x40004040 ;  /* 0x40004040000b7882 */ /* 0x000fe20000000000 */
[----:B------:R-:W-:Y:S01]  /*58d0*/  UIADD3.64 UR64, UPT, UPT, UR44, 0x204, URZ ;  /* 0x000002042c407897 */ /* 0x000fe2000fffe0ff */
[----:B------:R-:W-:Y:S01]  /*58e0*/  UMOV UR9, 0x40004040 ;  /* 0x4000404000097882 */ /* 0x000fe20000000000 */
[----:B------:R-:W-:Y:S01]  /*58f0*/  UMOV UR36, 0x0 ;  /* 0x0000000000247882 */ /* 0x000fe20000000000 */
[----:B------:R-:W-:Y:S01]  /*5900*/  UMOV UR37, 0x4100910 ;  /* 0x0410091000257882 */ /* 0x000fe20000000000 */
[----:B------:R-:W-:Y:S01]  /*5910*/  UMOV UR30, 0x0 ;  /* 0x00000000001e7882 */ /* 0x000fe20000000000 */
[----:B------:R-:W-:Y:S01]  /*5920*/  UMOV UR31, 0x4100910 ;  /* 0x04100910001f7882 */ /* 0x000fe20000000000 */
[----:B------:R1:W-:Y:S01]  /*5930*/  UTCHMMA gdesc[UR10], gdesc[UR8], tmem[UR27], tmem[UR40], idesc[UR41], !UPT ;  /* 0x00ff28080a0075ea */ /* 0x0003e2000f80001b */
[----:B------:R-:W-:Y:S01]  /*5940*/  UMOV UR24, 0x0 ;  /* 0x0000000000187882 */ /* 0x000fe20000000000 */
[----:B------:R-:W-:Y:S01]  /*5950*/  UMOV UR25, 0x4100910 ;  /* 0x0410091000197882 */ /* 0x000fe20000000000 */
[----:B------:R1:W-:Y:S01]  /*5960*/  UTCHMMA gdesc[UR34], gdesc[UR44], tmem[UR27], tmem[UR36], idesc[UR37], UPT ;  /* 0x00ff242c220075ea */ /* 0x0003e2000b80001b */
        /* <DEDUP_REMOVED lines=12> */
[----:B------:R1:W-:Y:S01]  /*5a30*/  UTCHMMA gdesc[UR50], gdesc[UR62], tmem[UR27], tmem[UR18], idesc[UR19], UPT ;  /* 0x00ff123e320075ea */ /* 0x0003e2000b80001b */
[----:B------:R1:W-:Y:S01]  /*5a40*/  UTCHMMA gdesc[UR52], gdesc[UR64], tmem[UR27], tmem[UR42], idesc[UR43], UPT ;  /* 0x00ff2a40340075ea */ /* 0x0003e2000b80001b */
[----:B------:R1:W-:Y:S01]  /*5a50*/  UTCBAR [UR66], URZ ;  /* 0x000000ff420073e9 */ /* 0x0003e200080000ff */
[----:B------:R-:W-:Y:S01]  /*5a60*/  NOP ;  /* 0x0000000000007918 */ /* 0x000fe20000000000 */
.L_x_6:
[----:B------:R-:W-:Y:S01]  /*5a70*/  BAR.SYNC.DEFER_BLOCKING 0x0 ;  /* 0x0000000000007b1d */ /* 0x000fe20000010000 */
[----:B------:R-:W-:Y:S01]  /*5a80*/  LOP3.LUT R250, R3, 0x2, RZ, 0xfc, !PT ;  /* 0x0000000203fa7812 */ /* 0x000fe200078efcff */
[----:B-1----:R-:W-:Y:S01]  /*5a90*/  USHF.R.S32.HI UR10, URZ, 0x1f, UR15 ;  /* 0x0000001fff0a7899 */ /* 0x002fe2000801140f */
[----:B------:R-:W-:Y:S01]  /*5aa0*/  PLOP3.LUT P2, PT, PT, PT, UP3, 0x80, 0x8 ;  /* 0x000000000008781c */ /* 0x000fe20003f4f038 */
[----:B------:R-:W-:Y:S01]  /*5ab0*/  USHF.L.U32 UR73, UR15, 0x2, URZ ;  /* 0x000000020f497899 */ /* 0x000fe200080006ff */
[----:B------:R-:W-:Y:S01]  /*5ac0*/  PLOP3.LUT P3, PT, PT, PT, UP3, 0x80, 0x8 ;  /* 0x000000000008781c */ /* 0x000fe20003f6f038 */
[----:B------:R-:W-:Y:S01]  /*5ad0*/  USHF.L.U64.HI UR75, UR15, 0x2, UR10 ;  /* 0x000000020f4b7899 */ /* 0x000fe2000801020a */
[----:B------:R-:W-:Y:S01]  /*5ae0*/  PLOP3.LUT P4, PT, PT, PT, UP3, 0x80, 0x8 ;  /* 0x000000000008781c */ /* 0x000fe20003f8f038 */
[----:B------:R-:W-:Y:S01]  /*5af0*/  UISETP.GE.AND UP2, UPT, UR12, 0x40, UPT ;  /* 0x000000400c00788c */ /* 0x000fe2000bf46270 */
[----:B------:R-:W-:Y:S01]  /*5b00*/  PLOP3.LUT P6, PT, PT, PT, UP3, 0x80, 0x8 ;  /* 0x000000000008781c */ /* 0x000fe20003fcf038 */
[----:B------:R-:W-:Y:S01]  /*5b10*/  UMOV UR7, URZ ;  /* 0x000000ff00077c82 */ /* 0x000fe20008000000 */
[----:B------:R-:W-:Y:S01]  /*5b20*/  @!PT LDS RZ, [RZ] ;  /* 0x00000000fffff984 */ /* 0x000fe20000000800 */
[----:B------:R-:W-:Y:S01]  /*5b30*/  @!PT LDS RZ, [RZ] ;  /* 0x00000000fffff984 */ /* 0x000fe20000000800 */
[----:B------:R-:W-:Y:S01]  /*5b40*/  @!PT LDS RZ, [RZ] ;  /* 0x00000000fffff984 */ /* 0x000fe20000000800 */
[----:B------:R1:W-:Y:S01]  /*5b50*/  LDGSTS.E [R228+0x8000], desc[UR38][R190.64], P1 ;  /* 0x08000000bee47fae */ /* 0x0003e200089a1026 */
[----:B------:R-:W-:-:S04]  /*5b60*/  IADD3 R150, P1, PT, R150, UR71, RZ ;  /* 0x0000004796967c10 */ /* 0x000fc8000ff3e0ff */
[----:B------:R-:W-:Y:S02]  /*5b70*/  IADD3.X R151, PT, PT, R151, UR70, RZ, P1, !PT ;  /* 0x0000004697977c10 */ /* 0x000fe40008ffe4ff */
[----:B------:R-:W-:Y:S02]  /*5b80*/  ISETP.GE.AND P1, PT, R250, UR17, PT ;  /* 0x00000011fa007c0c */ /* 0x000fe4000bf26270 */
[----:B------:R-:W-:Y:S02]  /*5b90*/  LOP3.LUT R250, R3, 0x8, RZ, 0xfc, !PT ;  /* 0x0000000803fa7812 */ /* 0x000fe400078efcff */
[----:B-1----:R-:W-:-:S04]  /*5ba0*/  SEL R190, RZ, 0x4, P1 ;  /* 0x00000004ffbe7807 */ /* 0x002fc80000800000 */
[----:B------:R-:W-:Y:S02]  /*5bb0*/  SEL R190, R190, RZ, P2 ;  /* 0x000000ffbebe7207 */ /* 0x000fe40001000000 */
[----:B------:R-:W-:Y:S02]  /*5bc0*/  ISETP.GE.AND P2, PT, R232, UR17, PT ;  /* 0x00000011e8007c0c */ /* 0x000fe4000bf46270 */
[----:B------:R-:W-:-:S13]  /*5bd0*/  ISETP.NE.U32.AND P1, PT, R190, RZ, PT ;  /* 0x000000ffbe00720c */ /* 0x000fda0003f25070 */
[----:B------:R1:W-:Y:S01]  /*5be0*/  LDGSTS.E [R228+0x8008], desc[UR38][R150.64], P1 ;  /* 0x0800800096e47fae */ /* 0x0003e200089a1026 */
[----:B------:R-:W-:-:S04]  /*5bf0*/  ISETP.GE.AND P1, PT, R233, UR17, PT ;  /* 0x00000011e9007c0c */ /* 0x000fc8000bf26270 */
[----:B-1----:R-:W-:Y:S02]  /*5c00*/  SEL R151, RZ, 0x4, P1 ;  /* 0x00000004ff977807 */ /* 0x002fe40000800000 */
[----:B------:R-:W-:Y:S02]  /*5c10*/  SEL R150, RZ, 0x4, P2 ;  /* 0x00000004ff967807 */ /* 0x000fe40001000000 */
[----:B------:R-:W-:Y:S02]  /*5c20*/  SEL R151, R151, RZ, P3 ;  /* 0x000000ff97977207 */ /* 0x000fe40001800000 */
[----:B------:R-:W-:Y:S02]  /*5c30*/  SEL R150, R150, RZ, P4 ;  /* 0x000000ff96967207 */ /* 0x000fe40002000000 */
[----:B------:R-:W-:Y:S02]  /*5c40*/  ISETP.NE.U32.AND P1, PT, R151, RZ, PT ;  /* 0x000000ff9700720c */ /* 0x000fe40003f25070 */
[----:B------:R-:W-:-:S02]  /*5c50*/  IADD3 R110, P3, PT, R110, UR71, RZ ;  /* 0x000000476e6e7c10 */ /* 0x000fc4000ff7e0ff */
[----:B------:R-:W-:Y:S02]  /*5c60*/  ISETP.NE.U32.AND P2, PT, R150, RZ, PT ;  /* 0x000000ff9600720c */ /* 0x000fe40003f45070 */
[----:B------:R-:W-:Y:S02]  /*5c70*/  IADD3.X R111, PT, PT, R111, UR70, RZ, P3, !PT ;  /* 0x000000466f6f7c10 */ /* 0x000fe40009ffe4ff */
[----:B------:R-:W-:Y:S02]  /*5c80*/  IADD3 R108, P3, PT, R108, UR71, RZ ;  /* 0x000000476c6c7c10 */ /* 0x000fe4000ff7e0ff */
[----:B------:R-:W-:Y:S02]  /*5c90*/  PLOP3.LUT P4, PT, PT, PT, UP3, 0x80, 0x8 ;  /* 0x000000000008781c */ /* 0x000fe40003f8f038 */
[----:B------:R-:W-:Y:S01]  /*5ca0*/  IADD3.X R109, PT, PT, R109, UR70, RZ, P3, !PT ;  /* 0x000000466d6d7c10 */ /* 0x000fe20009ffe4ff */
[----:B------:R-:W-:Y:S01]  /*5cb0*/  LDGSTS.E [R228+0xa000], desc[UR38][R110.64], P1 ;  /* 0x0a0000006ee47fae */ /* 0x000fe200089a1026 */
[----:B------:R-:W-:-:S02]  /*5cc0*/  ISETP.GE.AND P1, PT, R252, UR17, PT ;  /* 0x00000011fc007c0c */ /* 0x000fc4000bf26270 */
[----:B------:R-:W-:Y:S01]  /*5cd0*/  PLOP3.LUT P3, PT, PT, PT, UP3, 0x80, 0x8 ;  /* 0x000000000008781c */ /* 0x000fe20003f6f038 */
[----:B------:R1:W-:Y:S01]  /*5ce0*/  LDGSTS.E [R228+0xa008], desc[UR38][R108.64], P2 ;  /* 0x0a0080006ce47fae */ /* 0x0003e200091a1026 */
[----:B------:R-:W-:Y:S02]  /*5cf0*/  ISETP.GE.AND P2, PT, R251, UR17, PT ;  /* 0x00000011fb007c0c */ /* 0x000fe4000bf46270 */
[----:B-1----:R-:W-:Y:S02]  /*5d00*/  SEL R109, RZ, 0x4, P1 ;  /* 0x00000004ff6d7807 */ /* 0x002fe40000800000 */
[----:B------:R-:W-:Y:S02]  /*5d10*/  SEL R108, RZ, 0x4, P2 ;  /* 0x00000004ff6c7807 */ /* 0x000fe40001000000 */
[----:B------:R-:W-:Y:S02]  /*5d20*/  SEL R109, R109, RZ, P3 ;  /* 0x000000ff6d6d7207 */ /* 0x000fe40001800000 */
[----:B------:R-:W-:-:S02]  /*5d30*/  SEL R108, R108, RZ, P4 ;  /* 0x000000ff6c6c7207 */ /* 0x000fc40002000000 */
[----:B------:R-:W-:Y:S02]  /*5d40*/  ISETP.NE.U32.AND P1, PT, R109, RZ, PT ;  /* 0x000000ff6d00720c */ /* 0x000fe40003f25070 */
[----:B------:R-:W-:Y:S02]  /*5d50*/  ISETP.NE.U32.AND P2, PT, R108, RZ, PT ;  /* 0x000000ff6c00720c */ /* 0x000fe40003f45070 */
[----:B------:R-:W-:Y:S02]  /*5d60*/  IADD3 R108, P3, PT, R138, UR71, RZ ;  /* 0x000000478a6c7c10 */ /* 0x000fe4000ff7e0ff */
[----:B------:R-:W-:Y:S02]  /*5d70*/  PLOP3.LUT P4, PT, PT, PT, UP3, 0x80, 0x8 ;  /* 0x000000000008781c */ /* 0x000fe40003f8f038 */
[----:B------:R-:W-:Y:S02]  /*5d80*/  IADD3.X R109, PT, PT, R139, UR70, RZ, P3, !PT ;  /* 0x000000468b6d7c10 */ /* 0x000fe40009ffe4ff */
[----:B------:R-:W-:-:S03]  /*5d90*/  IADD3 R110, P3, PT, R136, UR71, RZ ;  /* 0x00000047886e7c10 */ /* 0x000fc6000ff7e0ff */
[----:B------:R1:W-:Y:S01]  /*5da0*/  LDGSTS.E [R18+0x8000], desc[UR38][R108.64], P1 ;  /* 0x080000006c127fae */ /* 0x0003e200089a1026 */
[----:B------:R-:W-:Y:S02]  /*5db0*/  IADD3.X R111, PT, PT, R137, UR70, RZ, P3, !PT ;  /* 0x00000046896f7c10 */ /* 0x000fe40009ffe4ff */
[----:B------:R-:W-:Y:S02]  /*5dc0*/  ISETP.GE.AND P1, PT, R231, UR17, PT ;  /* 0x00000011e7007c0c */ /* 0x000fe4000bf26270 */
[----:B------:R-:W-:Y:S01]  /*5dd0*/  PLOP3.LUT P3, PT, PT, PT, UP3, 0x80, 0x8 ;  /* 0x000000000008781c */ /* 0x000fe20003f6f038 */
[----:B------:R-:W-:Y:S01]  /*5de0*/  LDGSTS.E [R18+0x8008], desc[UR38][R110.64], P2 ;  /* 0x080080006e127fae */ /* 0x000fe200091a1026 */
[----:B------:R-:W-:Y:S02]  /*5df0*/  ISETP.GE.AND P2, PT, R230, UR17, PT ;  /* 0x00000011e6007c0c */ /* 0x000fe4000bf46270 */
[----:B-1----:R-:W-:Y:S02]  /*5e00*/  SEL R109, RZ, 0x4, P1 ;  /* 0x00000004ff6d7807 */ /* 0x002fe40000800000 */
[----:B------:R-:W-:-:S02]  /*5e10*/  SEL R108, RZ, 0x4, P2 ;  /* 0x00000004ff6c7807 */ /* 0x000fc40001000000 */
[----:B------:R-:W-:Y:S02]  /*5e20*/  SEL R109, R109, RZ, P3 ;  /* 0x000000ff6d6d7207 */ /* 0x000fe40001800000 */
[----:B------:R-:W-:Y:S02]  /*5e30*/  SEL R108, R108, RZ, P4 ;  /* 0x000000ff6c6c7207 */ /* 0x000fe40002000000 */
[----:B------:R-:W-:Y:S02]  /*5e40*/  ISETP.NE.U32.AND P1, PT, R109, RZ, PT ;  /* 0x000000ff6d00720c */ /* 0x000fe40003f25070 */
[----:B------:R-:W-:Y:S02]  /*5e50*/  IADD3 R106, P3, PT, R106, UR71, RZ ;  /* 0x000000476a6a7c10 */ /* 0x000fe4000ff7e0ff */
[----:B------:R-:W-:Y:S02]  /*5e60*/  ISETP.NE.U32.AND P2, PT, R108, RZ, PT ;  /* 0x000000ff6c00720c */ /* 0x000fe40003f45070 */
[----:B------:R-:W-:-:S02]  /*5e70*/  IADD3.X R107, PT, PT, R107, UR70, RZ, P3, !PT ;  /* 0x000000466b6b7c10 */ /* 0x000fc40009ffe4ff */
[----:B------:R-:W-:Y:S02]  /*5e80*/  IADD3 R104, P3, PT, R104, UR71, RZ ;  /* 0x0000004768687c10 */ /* 0x000fe4000ff7e0ff */
[----:B------:R-:W-:Y:S02]  /*5e90*/  PLOP3.LUT P4, PT, PT, PT, UP3, 0x80, 0x8 ;  /* 0x000000000008781c */ /* 0x000fe40003f8f038 */
[----:B------:R-:W-:Y:S01]  /*5ea0*/  IADD3.X R105, PT, PT, R105, UR70, RZ, P3, !PT ;  /* 0x0000004669697c10 */ /* 0x000fe20009ffe4ff */
[----:B------:R-:W-:Y:S01]  /*5eb0*/  LDGSTS.E [R18+0xa000], desc[UR38][R106.64], P1 ;  /* 0x0a0000006a127fae */ /* 0x000fe200089a1026 */
[----:B------:R-:W-:Y:S02]  /*5ec0*/  ISETP.GE.AND P1, PT, R250, UR17, PT ;  /* 0x00000011fa007c0c */ /* 0x000fe4000bf26270 */
[----:B------:R-:W-:Y:S01]  /*5ed0*/  LOP3.LUT R250, R3, 0xa, RZ, 0xfc, !PT ;  /* 0x0000000a03fa7812 */ /* 0x000fe200078efcff */
[----:B------:R1:W-:Y:S01]  /*5ee0*/  LDGSTS.E [R18+0xa008], desc[UR38][R104.64], P2 ;  /* 0x0a00800068127fae */ /* 0x0003e200091a1026 */
[----:B------:R-:W-:-:S02]  /*5ef0*/  PLOP3.LUT P2, PT, PT, PT, UP3, 0x80, 0x8 ;  /* 0x000000000008781c */ /* 0x000fc40003f4f038 */
[----:B------:R-:W-:Y:S02]  /*5f00*/  SEL R108, RZ, 0x4, P1 ;  /* 0x00000004ff6c7807 */ /* 0x000fe40000800000 */
[----:B------:R-:W-:Y:S02]  /*5f10*/  PLOP3.LUT P3, PT, PT, PT, UP3, 0x80, 0x8 ;  /* 0x000000000008781c */ /* 0x000fe40003f6f038 */
[----:B------:R-:W-:-:S04]  /*5f20*/  SEL R108, R108, RZ, P2 ;  /* 0x000000ff6c6c7207 */ /* 0x000fc80001000000 */
[----:B------:R-:W-:Y:S02]  /*5f30*/  ISETP.NE.U32.AND P2, PT, R108, RZ, PT ;  /* 0x000000ff6c00720c */ /* 0x000fe40003f45070 */
[----:B-1----:R-:W-:-:S04]  /*5f40*/  IADD3 R104, P1, PT, R134, UR71, RZ ;  /* 0x0000004786687c10 */ /* 0x002fc8000ff3e0ff */
[----:B------:R-:W-:Y:S02]  /*5f50*/  IADD3.X R105, PT, PT, R135, UR70, RZ, P1, !PT ;  /* 0x0000004687697c10 */ /* 0x000fe40008ffe4ff */
[----:B------:R-:W-:Y:S02]  /*5f60*/  ISETP.GE.AND P1, PT, R250, UR17, PT ;  /* 0x00000011fa007c0c */ /* 0x000fe4000bf26270 */
[----:B------:R-:W-:Y:S02]  /*5f70*/  LOP3.LUT R250, R3, 0xc, RZ, 0xfc, !PT ;  /* 0x0000000c03fa7812 */ /* 0x000fe400078efcff */
[----:B------:R-:W-:Y:S01]  /*5f80*/  SEL R18, RZ, 0x4, P1 ;  /* 0x00000004ff127807 */ /* 0x000fe20000800000 */
[----:B------:R1:W-:Y:S01]  /*5f90*/  LDGSTS.E [R19+0x8000], desc[UR38][R104.64], P2 ;  /* 0x0800000068137fae */ /* 0x0003e200091a1026 */
[----:B------:R-:W-:Y:S02]  /*5fa0*/  PLOP3.LUT P2, PT, PT, PT, UP3, 0x80, 0x8 ;  /* 0x000000000008781c */ /* 0x000fe40003f4f038 */
[----:B------:R-:W-:-:S02]  /*5fb0*/  ISETP.GE.AND P1, PT, R245, UR17, PT ;  /* 0x00000011f5007c0c */ /* 0x000fc4000bf26270 */
[----:B------:R-:W-:Y:S02]  /*5fc0*/  SEL R18, R18, RZ, P2 ;  /* 0x000000ff12127207 */ /* 0x000fe40001000000 */
[----:B------:R-:W-:Y:S02]  /*5fd0*/  ISETP.GE.AND P2, PT, R244, UR17, PT ;  /* 0x00000011f4007c0c */ /* 0x000fe4000bf46270 */
[----:B------:R-:W-:Y:S02]  /*5fe0*/  ISETP.NE.U32.AND P5, PT, R18, RZ, PT ;  /* 0x000000ff1200720c */ /* 0x000fe40003fa5070 */
[----:B------:R-:W-:Y:S02]  /*5ff0*/  SEL R18, RZ, 0x4, P1 ;  /* 0x00000004ff127807 */ /* 0x000fe40000800000 */
[----:B------:R-:W-:Y:S02]  /*6000*/  SEL R106, RZ, 0x4, P2 ;  /* 0x00000004ff6a7807 */ /* 0x000fe40001000000 */
[----:B-1----:R-:W-:-:S02]  /*6010*/  IADD3 R104, P1, PT, R132, UR71, RZ ;  /* 0x0000004784687c10 */ /* 0x002fc4000ff3e0ff */
[----:B------:R-:W-:Y:S02]  /*6020*/  SEL R106, R106, RZ, P4 ;  /* 0x000000ff6a6a7207 */ /* 0x000fe40002000000 */
[----:B------:R-:W-:Y:S02]  /*6030*/  IADD3.X R105, PT, PT, R133, UR70, RZ, P1, !PT ;  /* 0x0000004685697c10 */ /* 0x000fe40008ffe4ff */
[----:B------:R-:W-:Y:S02]  /*6040*/  IADD3 R102, P4, PT, R102, UR71, RZ ;  /* 0x0000004766667c10 */ /* 0x000fe4000ff9e0ff */
[----:B------:R-:W-:Y:S01]  /*6050*/  IADD3 R100, P1, PT, R100, UR71, RZ ;  /* 0x0000004764647c10 */ /* 0x000fe2000ff3e0ff */
[----:B------:R1:W-:Y:S01]  /*6060*/  LDGSTS.E [R19+0x8008], desc[UR38][R104.64], P5 ;  /* 0x0800800068137fae */ /* 0x0003e2000a9a1026 */
[----:B------:R-:W-:Y:S02]  /*6070*/  SEL R18, R18, RZ, P3 ;  /* 0x000000ff12127207 */ /* 0x000fe40001800000 */
[----:B------:R-:W-:-:S02]  /*6080*/  ISETP.NE.U32.AND P2, PT, R106, RZ, PT ;  /* 0x000000ff6a00720c */ /* 0x000fc40003f45070 */
[----:B------:R-:W-:Y:S02]  /*6090*/  IADD3.X R103, PT, PT, R103, UR70, RZ, P4, !PT ;  /* 0x0000004667677c10 */ /* 0x000fe4000a7fe4ff */
[----:B------:R-:W-:Y:S02]  /*60a0*/  IADD3.X R101, PT, PT, R101, UR70, RZ, P1, !PT ;  /* 0x0000004665657c10 */ /* 0x000fe40008ffe4ff */
[----:B------:R-:W-:Y:S02]  /*60b0*/  IADD3 R106, P4, PT, R130, UR71, RZ ;  /* 0x00000047826a7c10 */ /* 0x000fe4000ff9e0ff */
[----:B------:R-:W-:Y:S02]  /*60c0*/  ISETP.GE.AND P1, PT, R250, UR17, PT ;  /* 0x00000011fa007c0c */ /* 0x000fe4000bf26270 */
[----:B------:R-:W-:Y:S02]  /*60d0*/  ISETP.NE.U32.AND P3, PT, R18, RZ, PT ;  /* 0x000000ff1200720c */ /* 0x000fe40003f65070 */
[----:B------:R-:W-:-:S02]  /*60e0*/  IADD3.X R107, PT, PT, R131, UR70, RZ, P4, !PT ;  /* 0x00000046836b7c10 */ /* 0x000fc4000a7fe4ff */
[----:B------:R-:W-:Y:S02]  /*60f0*/  SEL R18, RZ, 0x4, P1 ;  /* 0x00000004ff127807 */ /* 0x000fe40000800000 */
[----:B------:R-:W-:Y:S02]  /*6100*/  IADD3 R108, P4, PT, R128, UR71, RZ ;  /* 0x00000047806c7c10 */ /* 0x000fe4000ff9e0ff */
[----:B------:R-:W-:Y:S02]  /*6110*/  LOP3.LUT R250, R3, 0xe, RZ, 0xfc, !PT ;  /* 0x0000000e03fa7812 */ /* 0x000fe400078efcff */
[----:B------:R-:W-:Y:S02]  /*6120*/  SEL R18, R18, RZ, P6 ;  /* 0x000000ff12127207 */ /* 0x000fe40003000000 */
[----:B------:R-:W-:Y:S01]  /*6130*/  IADD3.X R109, PT, PT, R129, UR70, RZ, P4, !PT ;  /* 0x00000046816d7c10 */ /* 0x000fe2000a7fe4ff */
[----:B------:R-:W-:Y:S01]  /*6140*/  LDGSTS.E [R19+0xa000], desc[UR38][R102.64], P3 ;  /* 0x0a00000066137fae */ /* 0x000fe200099a1026 */
[----:B------:R-:W-:-:S02]  /*6150*/  IADD3 R98, P6, PT, R98, UR71, RZ ;  /* 0x0000004762627c10 */ /* 0x000fc4000ffde0ff */
[----:B------:R-:W-:Y:S01]  /*6160*/  ISETP.GE.AND P4, PT, R250, UR17, PT ;  /* 0x00000011fa007c0c */ /* 0x000fe2000bf86270 */
[----:B------:R2:W-:Y:S01]  /*6170*/  LDGSTS.E [R19+0xa008], desc[UR38][R100.64], P2 ;  /* 0x0a00800064137fae */ /* 0x0005e200091a1026 */
[----:B------:R-:W-:Y:S02]  /*6180*/  ISETP.NE.U32.AND P1, PT, R18, RZ, PT ;  /* 0x000000ff1200720c */ /* 0x000fe40003f25070 */
[----:B------:R-:W-:Y:S02]  /*6190*/  IADD3.X R99, PT, PT, R99, UR70, RZ, P6, !PT ;  /* 0x0000004663637c10 */ /* 0x000fe4000b7fe4ff */
[----:B------:R-:W-:Y:S02]  /*61a0*/  SEL R18, RZ, 0x4, P4 ;  /* 0x00000004ff127807 */ /* 0x000fe40002000000 */
[----:B------:R-:W-:Y:S02]  /*61b0*/  PLOP3.LUT P6, PT, PT, PT, UP3, 0x80, 0x8 ;  /* 0x000000000008781c */ /* 0x000fe40003fcf038 */
[----:B------:R-:W-:-:S02]  /*61c0*/  IADD3 R96, P4, PT, R96, UR71, RZ ;  /* 0x0000004760607c10 */ /* 0x000fc4000ff9e0ff */
[----:B------:R-:W-:Y:S02]  /*61d0*/  SEL R18, R18, RZ, P6 ;  /* 0x000000ff12127207 */ /* 0x000fe40003000000 */
[----:B------:R-:W-:Y:S01]  /*61e0*/  ISETP.GE.AND P5, PT, R243, UR17, PT ;  /* 0x00000011f3007c0c */ /* 0x000fe2000bfa6270 */
[----:B------:R-:W-:Y:S01]  /*61f0*/  LDGSTS.E [R20+0x8000], desc[UR38][R106.64], P1 ;  /* 0x080000006a147fae */ /* 0x000fe200089a1026 */
[----:B------:R-:W-:Y:S02]  /*6200*/  IADD3.X R97, PT, PT, R97, UR70, RZ, P4, !PT ;  /* 0x0000004661617c10 */ /* 0x000fe4000a7fe4ff */
[----:B------:R-:W-:Y:S02]  /*6210*/  ISETP.NE.U32.AND P4, PT, R18, RZ, PT ;  /* 0x000000ff1200720c */ /* 0x000fe40003f85070 */
[----:B------:R-:W-:Y:S02]  /*6220*/  PLOP3.LUT P3, PT, PT, PT, UP3, 0x80, 0x8 ;  /* 0x000000000008781c */ /* 0x000fe40003f6f038 */
[----:B------:R-:W-:-:S02]  /*6230*/  LOP3.LUT R250, R3, 0x10, RZ, 0xfc, !PT ;  /* 0x0000001003fa7812 */ /* 0x000fc400078efcff */
[----:B------:R-:W-:Y:S02]  /*6240*/  SEL R18, RZ, 0x4, P5 ;  /* 0x00000004ff127807 */ /* 0x000fe40002800000 */
[----:B------:R-:W-:Y:S02]  /*6250*/  ISETP.GE.AND P2, PT, R242, UR17, PT ;  /* 0x00000011f2007c0c */ /* 0x000fe4000bf46270 */
[----:B------:R-:W-:Y:S02]  /*6260*/  IADD3 R110, P6, PT, R126, UR71, RZ ;  /* 0x000000477e6e7c10 */ /* 0x000fe4000ffde0ff */
[----:B------:R-:W-:Y:S01]  /*6270*/  ISETP.GE.AND P5, PT, R250, UR17, PT ;  /* 0x00000011fa007c0c */ /* 0x000fe2000bfa6270 */
[----:B------:R-:W-:Y:S01]  /*6280*/  LDGSTS.E [R20+0x8008], desc[UR38][R108.64], P4 ;  /* 0x080080006c147fae */ /* 0x000fe2000a1a1026 */
[----:B------:R-:W-:Y:S02]  /*6290*/  SEL R18, R18, RZ, P3 ;  /* 0x000000ff12127207 */ /* 0x000fe40001800000 */
[----:B------:R-:W-:-:S02]  /*62a0*/  PLOP3.LUT P3, PT, PT, PT, UP3, 0x80, 0x8 ;  /* 0x000000000008781c */ /* 0x000fc40003f6f038 */
[----:B------:R-:W-:Y:S02]  /*62b0*/  SEL R126, RZ, 0x4, P2 ;  /* 0x00000004ff7e7807 */ /* 0x000fe40001000000 */
[----:B------:R-:W-:Y:S02]  /*62c0*/  IADD3.X R111, PT, PT, R127, UR70, RZ, P6, !PT ;  /* 0x000000467f6f7c10 */ /* 0x000fe4000b7fe4ff */
[----:B------:R-:W-:Y:S02]  /*62d0*/  PLOP3.LUT P2, PT, PT, PT, UP3, 0x80, 0x8 ;  /* 0x000000000008781c */ /* 0x000fe40003f4f038 */
[----:B-1----:R-:W-:Y:S02]  /*62e0*/  SEL R104, RZ, 0x4, P5 ;  /* 0x00000004ff687807 */ /* 0x002fe40002800000 */
[----:B------:R-:W-:Y:S02]  /*62f0*/  SEL R126, R126, RZ, P3 ;  /* 0x000000ff7e7e7207 */ /* 0x000fe40001800000 */
[----:B------:R-:W-:-:S02]  /*6300*/  IADD3 R94, P6, PT, R94, UR71, RZ ;  /* 0x000000475e5e7c10 */ /* 0x000fc4000ffde0ff */
[----:B------:R-:W-:Y:S02]  /*6310*/  LOP3.LUT R250, R3, 0x12, RZ, 0xfc, !PT ;  /* 0x0000001203fa7812 */ /* 0x000fe400078efcff */
[----:B------:R-:W-:Y:S02]  /*6320*/  ISETP.NE.U32.AND P5, PT, R18, RZ, PT ;  /* 0x000000ff1200720c */ /* 0x000fe40003fa5070 */
[----:B------:R-:W-:Y:S02]  /*6330*/  IADD3 R18, P3, PT, R124, UR71, RZ ;  /* 0x000000477c127c10 */ /* 0x000fe4000ff7e0ff */
[----:B------:R-:W-:Y:S02]  /*6340*/  SEL R104, R104, RZ, P2 ;  /* 0x000000ff68687207 */ /* 0x000fe40001000000 */
[----:B--2---:R-:W-:Y:S02]  /*6350*/  IADD3 R100, P4, PT, R122, UR71, RZ ;  /* 0x000000477a647c10 */ /* 0x004fe4000ff9e0ff */
[----:B------:R-:W-:-:S02]  /*6360*/  ISETP.NE.U32.AND P2, PT, R126, RZ, PT ;  /* 0x000000ff7e00720c */ /* 0x000fc40003f45070 */
[----:B------:R-:W-:Y:S02]  /*6370*/  IADD3.X R95, PT, PT, R95, UR70, RZ, P6, !PT ;  /* 0x000000465f5f7c10 */ /* 0x000fe4000b7fe4ff */
[----:B------:R-:W-:Y:S01]  /*6380*/  IADD3 R92, P1, PT, R92, UR71, RZ ;  /* 0x000000475c5c7c10 */ /* 0x000fe2000ff3e0ff */
[----:B------:R1:W-:Y:S01]  /*6390*/  LDGSTS.E [R20+0xa000], desc[UR38][R98.64], P5 ;  /* 0x0a00000062147fae */ /* 0x0003e2000a9a1026 */
[----:B------:R-:W-:Y:S02]  /*63a0*/  ISETP.GE.AND P6, PT, R250, UR17, PT ;  /* 0x00000011fa007c0c */ /* 0x000fe4000bfc6270 */
[----:B------:R-:W-:Y:S02]  /*63b0*/  IADD3.X R19, PT, PT, R125, UR70, RZ, P3, !PT ;  /* 0x000000467d137c10 */ /* 0x000fe40009ffe4ff */
[----:B------:R-:W-:Y:S02]  /*63c0*/  IADD3.X R101, PT, PT, R123, UR70, RZ, P4, !PT ;  /* 0x000000467b657c10 */ /* 0x000fe4000a7fe4ff */
[----:B------:R-:W-:Y:S01]  /*63d0*/  ISETP.NE.U32.AND P3, PT, R104, RZ, PT ;  /* 0x000000ff6800720c */ /* 0x000fe20003f65070 */
[----:B------:R2:W-:Y:S01]  /*63e0*/  LDGSTS.E [R20+0xa008], desc[UR38][R96.64], P2 ;  /* 0x0a00800060147fae */ /* 0x0005e200091a1026 */
[----:B------:R-:W-:-:S02]  /*63f0*/  IADD3.X R93, PT, PT, R93, UR70, RZ, P1, !PT ;  /* 0x000000465d5d7c10 */ /* 0x000fc40008ffe4ff */
[----:B------:R-:W-:Y:S02]  /*6400*/  IADD3 R102, P4, PT, R120, UR71, RZ ;  /* 0x0000004778667c10 */ /* 0x000fe4000ff9e0ff */
[----:B------:R-:W-:Y:S02]  /*6410*/  ISETP.GE.AND P1, PT, R241, UR17, PT ;  /* 0x00000011f1007c0c */ /* 0x000fe4000bf26270 */
[----:B------:R-:W-:Y:S02]  /*6420*/  SEL R104, RZ, 0x4, P6 ;  /* 0x00000004ff687807 */ /* 0x000fe40003000000 */
[----:B------:R-:W-:Y:S02]  /*6430*/  PLOP3.LUT P6, PT, PT, PT, UP3, 0x80, 0x8 ;  /* 0x000000000008781c */ /* 0x000fe40003fcf038 */
[----:B------:R-:W-:Y:S01]  /*6440*/  IADD3.X R103, PT, PT, R121, UR70, RZ, P4, !PT ;  /* 0x0000004679677c10 */ /* 0x000fe2000a7fe4ff */
[----:B------:R-:W-:Y:S01]  /*6450*/  LDGSTS.E [R21+0x8000], desc[UR38][R110.64], P3 ;  /* 0x080000006e157fae */ /* 0x000fe200099a1026 */
[----:B------:R-:W-:-:S02]  /*6460*/  SEL R120, RZ, 0x4, P1 ;  /* 0x00000004ff787807 */ /* 0x000fc40000800000 */
[----:B------:R-:W-:Y:S02]  /*6470*/  PLOP3.LUT P4, PT, PT, PT, UP3, 0x80, 0x8 ;  /* 0x000000000008781c */ /* 0x000fe40003f8f038 */
[----:B------:R-:W-:Y:S02]  /*6480*/  SEL R105, R104, RZ, P6 ;  /* 0x000000ff68697207 */ /* 0x000fe40003000000 */
[----:B------:R-:W-:Y:S02]  /*6490*/  IADD3 R104, P6, PT, R118, UR71, RZ ;  /* 0x0000004776687c10 */ /* 0x000fe4000ffde0ff */
[----:B------:R-:W-:Y:S02]  /*64a0*/  SEL R120, R120, RZ, P4 ;  /* 0x000000ff78787207 */ /* 0x000fe40002000000 */
[----:B------:R-:W-:Y:S02]  /*64b0*/  ISETP.NE.U32.AND P4, PT, R105, RZ, PT ;  /* 0x000000ff6900720c */ /* 0x000fe40003f85070 */
[----:B------:R-:W-:-:S02]  /*64c0*/  IADD3 R84, P2, PT, R84, UR71, RZ ;  /* 0x0000004754547c10 */ /* 0x000fc4000ff5e0ff */
[----:B------:R-:W-:Y:S02]  /*64d0*/  IADD3.X R105, PT, PT, R119, UR70, RZ, P6, !PT ;  /* 0x0000004677697c10 */ /* 0x000fe4000b7fe4ff */
[----:B-1----:R-:W-:Y:S02]  /*64e0*/  IADD3 R98, P5, PT, R116, UR71, RZ ;  /* 0x0000004774627c10 */ /* 0x002fe4000ffbe0ff */
[----:B------:R-:W-:Y:S02]  /*64f0*/  LOP3.LUT R250, R3, 0x14, RZ, 0xfc, !PT ;  /* 0x0000001403fa7812 */ /* 0x000fe400078efcff */
[----:B------:R-:W-:Y:S02]  /*6500*/  ISETP.GE.AND P6, PT, R240, UR17, PT ;  /* 0x00000011f0007c0c */ /* 0x000fe4000bfc6270 */
[----:B------:R-:W-:Y:S01]  /*6510*/  IADD3 R90, P1, PT, R90, UR71, RZ ;  /* 0x000000475a5a7c10 */ /* 0x000fe2000ff3e0ff */
[----:B------:R1:W-:Y:S01]  /*6520*/  LDGSTS.E [R21+0x8008], desc[UR38][R18.64], P4 ;  /* 0x0800800012157fae */ /* 0x0003e2000a1a1026 */
[----:B------:R-:W-:-:S02]  /*6530*/  IADD3.X R85, PT, PT, R85, UR70, RZ, P2, !PT ;  /* 0x0000004655557c10 */ /* 0x000fc400097fe4ff */
[----:B------:R-:W-:Y:S02]  /*6540*/  IADD3.X R99, PT, PT, R117, UR70, RZ, P5, !PT ;  /* 0x0000004675637c10 */ /* 0x000fe4000affe4ff */
[----:B------:R-:W-:Y:S02]  /*6550*/  IADD3 R80, P2, PT, R80, UR71, RZ ;  /* 0x0000004750507c10 */ /* 0x000fe4000ff5e0ff */
[----:B------:R-:W-:Y:S02]  /*6560*/  ISETP.GE.AND P5, PT, R250, UR17, PT ;  /* 0x00000011fa007c0c */ /* 0x000fe4000bfa6270 */
[----:B------:R-:W-:Y:S02]  /*6570*/  SEL R106, RZ, 0x4, P6 ;  /* 0x00000004ff6a7807 */ /* 0x000fe40003000000 */
[----:B------:R-:W-:Y:S02]  /*6580*/  PLOP3.LUT P6, PT, PT, PT, UP3, 0x80, 0x8 ;  /* 0x000000000008781c */ /* 0x000fe40003fcf038 */
[----:B------:R-:W-:-:S02]  /*6590*/  IADD3.X R91, PT, PT, R91, UR70, RZ, P1, !PT ;  /* 0x000000465b5b7c10 */ /* 0x000fc40008ffe4ff */
[----:B------:R-:W-:Y:S02]  /*65a0*/  LOP3.LUT R250, R3, 0x16, RZ, 0xfc, !PT ;  /* 0x0000001603fa7812 */ /* 0x000fe400078efcff */
[----:B------:R-:W-:Y:S02]  /*65b0*/  IADD3 R88, P1, PT, R88, UR71, RZ ;  /* 0x0000004758587c10 */ /* 0x000fe4000ff3e0ff */
[----:B------:R-:W-:Y:S02]  /*65c0*/  IADD3.X R81, PT, PT, R81, UR70, RZ, P2, !PT ;  /* 0x0000004651517c10 */ /* 0x000fe400097fe4ff */
[----:B------:R-:W-:Y:S02]  /*65d0*/  SEL R107, RZ, 0x4, P5 ;  /* 0x00000004ff6b7807 */ /* 0x000fe40002800000 */
[----:B------:R-:W-:Y:S02]  /*65e0*/  PLOP3.LUT P2, PT, PT, PT, UP3, 0x80, 0x8 ;  /* 0x000000000008781c */ /* 0x000fe40003f4f038 */
[----:B--2---:R-:W-:-:S02]  /*65f0*/  SEL R20, R106, RZ, P6 ;  /* 0x000000ff6a147207 */ /* 0x004fc40003000000 */
[----:B------:R-:W-:Y:S02]  /*6600*/  IADD3 R96, P5, PT, R114, UR71, RZ ;  /* 0x0000004772607c10 */ /* 0x000fe4000ffbe0ff */
[----:B------:R-:W-:Y:S02]  /*6610*/  ISETP.GE.AND P3, PT, R250, UR17, PT ;  /* 0x00000011fa007c0c */ /* 0x000fe4000bf66270 */
[----:B------:R-:W-:Y:S01]  /*6620*/  IADD3.X R89, PT, PT, R89, UR70, RZ, P1, !PT ;  /* 0x0000004659597c10 */ /* 0x000fe20008ffe4ff */
[----:B------:R-:W2:Y:S01]  /*6630*/  S2R R250, SR_TID.X ;  /* 0x0000000000fa7919 */ /* 0x000ea20000002100 */
[----:B------:R-:W-:Y:S02]  /*6640*/  ISETP.NE.U32.AND P1, PT, R120, RZ, PT ;  /* 0x000000ff7800720c */ /* 0x000fe40003f25070 */
[----:B------:R-:W-:Y:S02]  /*6650*/  SEL R108, R107, RZ, P2 ;  /* 0x000000ff6b6c7207 */ /* 0x000fe40001000000 */
[----:B------:R-:W-:-:S02]  /*6660*/  ISETP.NE.U32.AND P2, PT, R20, RZ, PT ;  /* 0x000000ff1400720c */ /* 0x000fc40003f45070 */
[----:B------:R-:W-:Y:S02]  /*6670*/  IADD3.X R97, PT, PT, R115, UR70, RZ, P5, !PT ;  /* 0x0000004673617c10 */ /* 0x000fe4000affe4ff */
[----:B------:R-:W-:Y:S02]  /*6680*/  SEL R20, RZ, 0x4, P3 ;  /* 0x00000004ff147807 */ /* 0x000fe40001800000 */
[----:B------:R-:W-:Y:S02]  /*6690*/  IADD3 R106, P5, PT, R112, UR71, RZ ;  /* 0x00000047706a7c10 */ /* 0x000fe4000ffbe0ff */
[----:B------:R-:W-:Y:S01]  /*66a0*/  PLOP3.LUT P3, PT, PT, PT, UP3, 0x80, 0x8 ;  /* 0x000000000008781c */ /* 0x000fe20003f6f038 */
[----:B------:R-:W-:Y:S01]  /*66b0*/  LDGSTS.E [R21+0xa000], desc[UR38][R94.64], P1 ;  /* 0x0a0000005e157fae */ /* 0x000fe200089a1026 */
[----:B------:R-:W-:Y:S02]  /*66c0*/  IADD3 R76, P6, PT, R76, UR71, RZ ;  /* 0x000000474c4c7c10 */ /* 0x000fe4000ffde0ff */
[----:B------:R-:W-:Y:S01]  /*66d0*/  ISETP.GE.AND P4, PT, R239, UR17, PT ;  /* 0x00000011ef007c0c */ /* 0x000fe2000bf86270 */
[----:B------:R3:W-:Y:S01]  /*66e0*/  LDGSTS.E [R21+0xa008], desc[UR38][R92.64], P2 ;  /* 0x0a0080005c157fae */ /* 0x0007e200091a1026 */
[----:B------:R-:W-:-:S02]  /*66f0*/  IADD3.X R107, PT, PT, R113, UR70, RZ, P5, !PT ;  /* 0x00000046716b7c10 */ /* 0x000fc4000affe4ff */
[----:B------:R-:W-:Y:S02]  /*6700*/  SEL R20, R20, RZ, P3 ;  /* 0x000000ff14147207 */ /* 0x000fe40001800000 */
[----:B------:R-:W-:Y:S02]  /*6710*/  ISETP.NE.U32.AND P5, PT, R108, RZ, PT ;  /* 0x000000ff6c00720c */ /* 0x000fe40003fa5070 */
[----:B------:R-:W-:Y:S02]  /*6720*/  IADD3.X R77, PT, PT, R77, UR70, RZ, P6, !PT ;  /* 0x000000464d4d7c10 */ /* 0x000fe4000b7fe4ff */
[----:B-1----:R-:W-:Y:S02]  /*6730*/  IADD3 R18, P3, PT, R72, UR71, RZ ;  /* 0x0000004748127c10 */ /* 0x002fe4000ff7e0ff */
[----:B------:R-:W-:Y:S02]  /*6740*/  SEL R108, RZ, 0x4, P4 ;  /* 0x00000004ff6c7807 */ /* 0x000fe40002000000 */
[----:B------:R-:W-:-:S02]  /*6750*/  IADD3 R72, P6, PT, R188, UR73, RZ ;  /* 0x00000049bc487c10 */ /* 0x000fc4000ffde0ff */
[----:B------:R-:W-:Y:S02]  /*6760*/  PLOP3.LUT P4, PT, PT, PT, UP3, 0x80, 0x8 ;  /* 0x000000000008781c */ /* 0x000fe40003f8f038 */
[----:B------:R-:W-:Y:S01]  /*6770*/  IADD3.X R19, PT, PT, R73, UR70, RZ, P3, !PT ;  /* 0x0000004649137c10 */ /* 0x000fe20009ffe4ff */
[----:B------:R1:W-:Y:S01]  /*6780*/  LDGSTS.E [R22+0x8000], desc[UR38][R100.64], P5 ;  /* 0x0800000064167fae */ /* 0x0003e2000a9a1026 */
[----:B------:R-:W-:Y:S02]  /*6790*/  IADD3.X R73, PT, PT, R189, UR75, RZ, P6, !PT ;  /* 0x0000004bbd497c10 */ /* 0x000fe4000b7fe4ff */
[----:B------:R-:W-:Y:S02]  /*67a0*/  SEL R108, R108, RZ, P4 ;  /* 0x000000ff6c6c7207 */ /* 0x000fe40002000000 */
[----:B------:R-:W-:Y:S02]  /*67b0*/  ISETP.GE.AND P6, PT, R238, UR17, PT ;  /* 0x00000011ee007c0c */ /* 0x000fe4000bfc6270 */
[----:B------:R-:W-:-:S02]  /*67c0*/  ISETP.NE.U32.AND P4, PT, R20, RZ, PT ;  /* 0x000000ff1400720c */ /* 0x000fc40003f85070 */
[----:B---3--:R-:W-:Y:S02]  /*67d0*/  IADD3 R92, P2, PT, R172, UR73, RZ ;  /* 0x00000049ac5c7c10 */ /* 0x008fe4000ff5e0ff */
[----:B------:R-:W-:Y:S02]  /*67e0*/  IADD3 R20, P1, PT, R180, UR73, RZ ;  /* 0x00000049b4147c10 */ /* 0x000fe4000ff3e0ff */
[----:B------:R-:W-:Y:S02]  /*67f0*/  SEL R110, RZ, 0x4, P6 ;  /* 0x00000004ff6e7807 */ /* 0x000fe40003000000 */
[----:B------:R-:W-:Y:S02]  /*6800*/  IADD3.X R93, PT, PT, R173, UR75, RZ, P2, !PT ;  /* 0x0000004bad5d7c10 */ /* 0x000fe400097fe4ff */
[----:B------:R-:W-:Y:S02]  /*6810*/  PLOP3.LUT P6, PT, PT, PT, UP3, 0x80, 0x8 ;  /* 0x000000000008781c */ /* 0x000fe40003fcf038 */
[----:B------:R-:W-:Y:S01]  /*6820*/  IADD3.X R21, PT, PT, R181, UR75, RZ, P1, !PT ;  /* 0x0000004bb5157c10 */ /* 0x000fe20008ffe4ff */
[----:B------:R3:W-:Y:S01]  /*6830*/  LDGSTS.E [R22+0x8008], desc[UR38][R102.64], P4 ;  /* 0x0800800066167fae */ /* 0x0007e2000a1a1026 */
[----:B------:R-:W-:-:S02]  /*6840*/  IADD3 R94, P2, PT, R164, UR73, RZ ;  /* 0x00000049a45e7c10 */ /* 0x000fc4000ff5e0ff */
[----:B------:R-:W-:Y:S02]  /*6850*/  ISETP.GE.AND P1, PT, R249, UR17, PT ;  /* 0x00000011f9007c0c */ /* 0x000fe4000bf26270 */
[----:B------:R-:W-:Y:S02]  /*6860*/  SEL R110, R110, RZ, P6 ;  /* 0x000000ff6e6e7207 */ /* 0x000fe40003000000 */
[----:B------:R-:W-:Y:S02]  /*6870*/  IADD3.X R95, PT, PT, R165, UR75, RZ, P2, !PT ;  /* 0x0000004ba55f7c10 */ /* 0x000fe400097fe4ff */
[----:B------:R-:W-:Y:S02]  /*6880*/  IADD3 R68, P6, PT, R68, UR73, RZ ;  /* 0x0000004944447c10 */ /* 0x000fe4000ffde0ff */
[----:B------:R-:W-:Y:S02]  /*6890*/  SEL R111, RZ, 0x4, P1 ;  /* 0x00000004ff6f7807 */ /* 0x000fe40000800000 */
[----:B------:R-:W-:-:S02]  /*68a0*/  PLOP3.LUT P2, PT, PT, PT, UP3, 0x80, 0x8 ;  /* 0x000000000008781c */ /* 0x000fc40003f4f038 */
[----:B------:R-:W-:Y:S02]  /*68b0*/  ISETP.NE.U32.AND P3, PT, R108, RZ, PT ;  /* 0x000000ff6c00720c */ /* 0x000fe40003f65070 */
[----:B------:R-:W-:Y:S02]  /*68c0*/  IADD3.X R69, PT, PT, R69, UR75, RZ, P6, !PT ;  /* 0x0000004b45457c10 */ /* 0x000fe4000b7fe4ff */
[----:B------:R-:W-:Y:S02]  /*68d0*/  SEL R111, R111, RZ, P2 ;  /* 0x000000ff6f6f7207 */ /* 0x000fe40001000000 */
[----:B------:R-:W-:Y:S02]  /*68e0*/  IADD3 R60, P6, PT, R60, UR73, RZ ;  /* 0x000000493c3c7c10 */ /* 0x000fe4000ffde0ff */
[----:B-1----:R-:W-:Y:S02]  /*68f0*/  IADD3 R100, P4, PT, R186, UR73, RZ ;  /* 0x00000049ba647c10 */ /* 0x002fe4000ff9e0ff */
[----:B------:R-:W-:-:S02]  /*6900*/  ISETP.NE.U32.AND P2, PT, R110, RZ, PT ;  /* 0x000000ff6e00720c */ /* 0x000fc40003f45070 */
[----:B------:R-:W-:Y:S01]  /*6910*/  IADD3 R108, P1, PT, R156, UR73, RZ ;  /* 0x000000499c6c7c10 */ /* 0x000fe2000ff3e0ff */
[----:B------:R-:W-:Y:S01]  /*6920*/  LDGSTS.E [R22+0xa000], desc[UR38][R90.64], P3 ;  /* 0x0a0000005a167fae */ /* 0x000fe200099a1026 */
[----:B------:R-:W-:Y:S02]  /*6930*/  ISETP.GE.AND P5, PT, R248, UR17, PT ;  /* 0x00000011f8007c0c */ /* 0x000fe4000bfa6270 */
[----:B------:R-:W-:Y:S02]  /*6940*/  IADD3.X R61, PT, PT, R61, UR75, RZ, P6, !PT ;  /* 0x0000004b3d3d7c10 */ /* 0x000fe4000b7fe4ff */
[----:B------:R-:W-:Y:S02]  /*6950*/  IADD3.X R101, PT, PT, R187, UR75, RZ, P4, !PT ;  /* 0x0000004bbb657c10 */ /* 0x000fe4000a7fe4ff */
[----:B------:R-:W-:Y:S02]  /*6960*/  ISETP.GE.AND P6, PT, R237, UR17, PT ;  /* 0x00000011ed007c0c */ /* 0x000fe4000bfc6270 */
[----:B---3--:R-:W-:Y:S01]  /*6970*/  IADD3 R102, P4, PT, R178, UR73, RZ ;  /* 0x00000049b2667c10 */ /* 0x008fe2000ff9e0ff */
[----:B------:R1:W-:Y:S01]  /*6980*/  LDGSTS.E [R22+0xa008], desc[UR38][R88.64], P2 ;  /* 0x0a00800058167fae */ /* 0x0003e200091a1026 */
[----:B------:R-:W-:-:S02]  /*6990*/  IADD3.X R109, PT, PT, R157, UR75, RZ, P1, !PT ;  /* 0x0000004b9d6d7c10 */ /* 0x000fc40008ffe4ff */
[----:B------:R-:W-:Y:S02]  /*69a0*/  SEL R112, RZ, 0x4, P5 ;  /* 0x00000004ff707807 */ /* 0x000fe40002800000 */
[----:B------:R-:W-:Y:S02]  /*69b0*/  IADD3 R82, P1, PT, R82, UR73, RZ ;  /* 0x0000004952527c10 */ /* 0x000fe4000ff3e0ff */
[----:B------:R-:W-:Y:S02]  /*69c0*/  PLOP3.LUT P5, PT, PT, PT, UP3, 0x80, 0x8 ;  /* 0x000000000008781c */ /* 0x000fe40003faf038 */
[----:B------:R-:W-:Y:S02]  /*69d0*/  SEL R114, RZ, 0x4, P6 ;  /* 0x00000004ff727807 */ /* 0x000fe40003000000 */
[----:B------:R-:W-:Y:S02]  /*69e0*/  IADD3.X R103, PT, PT, R179, UR75, RZ, P4, !PT ;  /* 0x0000004bb3677c10 */ /* 0x000fe4000a7fe4ff */
[----:B------:R-:W-:-:S02]  /*69f0*/  IADD3 R110, P6, PT, R170, UR73, RZ ;  /* 0x00000049aa6e7c10 */ /* 0x000fc4000ffde0ff */
[----:B------:R-:W-:Y:S02]  /*6a00*/  PLOP3.LUT P4, PT, PT, PT, UP3, 0x80, 0x8 ;  /* 0x000000000008781c */ /* 0x000fe40003f8f038 */
[----:B------:R-:W-:Y:S02]  /*6a10*/  IADD3.X R83, PT, PT, R83, UR75, RZ, P1, !PT ;  /* 0x0000004b53537c10 */ /* 0x000fe40008ffe4ff */
[----:B------:R-:W-:Y:S02]  /*6a20*/  SEL R113, R112, RZ, P5 ;  /* 0x000000ff70717207 */ /* 0x000fe40002800000 */
[----:B------:R-:W-:Y:S02]  /*6a30*/  ISETP.NE.U32.AND P1, PT, R111, RZ, PT ;  /* 0x000000ff6f00720c */ /* 0x000fe40003f25070 */
[----:B------:R-:W-:Y:S02]  /*6a40*/  IADD3 R112, P5, PT, R162, UR73, RZ ;  /* 0x00000049a2707c10 */ /* 0x000fe4000ffbe0ff */
[----:B------:R-:W-:-:S02]  /*6a50*/  IADD3 R78, P3, PT, R78, UR73, RZ ;  /* 0x000000494e4e7c10 */ /* 0x000fc4000ff7e0ff */
[----:B------:R-:W-:Y:S02]  /*6a60*/  IADD3.X R111, PT, PT, R171, UR75, RZ, P6, !PT ;  /* 0x0000004bab6f7c10 */ /* 0x000fe4000b7fe4ff */
[----:B------:R-:W-:Y:S02]  /*6a70*/  SEL R115, R114, RZ, P4 ;  /* 0x000000ff72737207 */ /* 0x000fe40002000000 */
[----:B------:R-:W-:Y:S02]  /*6a80*/  IADD3 R114, P6, PT, R154, UR73, RZ ;  /* 0x000000499a727c10 */ /* 0x000fe4000ffde0ff */
[----:B------:R-:W-:Y:S01]  /*6a90*/  ISETP.NE.U32.AND P4, PT, R113, RZ, PT ;  /* 0x000000ff7100720c */ /* 0x000fe20003f85070 */
[----:B------:R3:W-:Y:S01]  /*6aa0*/  LDGSTS.E [R23+0x8000], desc[UR38][R104.64], P1 ;  /* 0x0800000068177fae */ /* 0x0007e200089a1026 */
[----:B------:R-:W-:Y:S02]  /*6ab0*/  ISETP.GE.AND P2, PT, R236, UR17, PT ;  /* 0x00000011ec007c0c */ /* 0x000fe4000bf46270 */
[----:B------:R-:W-:-:S02]  /*6ac0*/  IADD3.X R113, PT, PT, R163, UR75, RZ, P5, !PT ;  /* 0x0000004ba3717c10 */ /* 0x000fc4000affe4ff */
[----:B------:R-:W-:Y:S02]  /*6ad0*/  IADD3.X R79, PT, PT, R79, UR75, RZ, P3, !PT ;  /* 0x0000004b4f4f7c10 */ /* 0x000fe40009ffe4ff */
[----:B------:R-:W-:Y:S02]  /*6ae0*/  ISETP.NE.U32.AND P5, PT, R115, RZ, PT ;  /* 0x000000ff7300720c */ /* 0x000fe40003fa5070 */
[----:B------:R-:W-:Y:S02]  /*6af0*/  ISETP.GE.AND P3, PT, R247, UR17, PT ;  /* 0x00000011f7007c0c */ /* 0x000fe4000bf66270 */
[----:B------:R-:W-:Y:S01]  /*6b00*/  IADD3.X R115, PT, PT, R155, UR75, RZ, P6, !PT ;  /* 0x0000004b9b737c10 */ /* 0x000fe2000b7fe4ff */
[----:B------:R4:W-:Y:S01]  /*6b10*/  LDGSTS.E [R23+0x8008], desc[UR38][R98.64], P4 ;  /* 0x0800800062177fae */ /* 0x0009e2000a1a1026 */
[----:B------:R-:W-:Y:S02]  /*6b20*/  SEL R116, RZ, 0x4, P2 ;  /* 0x00000004ff747807 */ /* 0x000fe40001000000 */
[----:B------:R-:W-:-:S02]  /*6b30*/  IADD3 R66, P6, PT, R66, UR73, RZ ;  /* 0x0000004942427c10 */ /* 0x000fc4000ffde0ff */
[----:B------:R-:W-:Y:S02]  /*6b40*/  IADD3 R58, P2, PT, R58, UR73, RZ ;  /* 0x000000493a3a7c10 */ /* 0x000fe4000ff5e0ff */
[----:B------:R-:W-:Y:S01]  /*6b50*/  SEL R117, RZ, 0x4, P3 ;  /* 0x00000004ff757807 */ /* 0x000fe20001800000 */
[----:B------:R-:W-:Y:S01]  /*6b60*/  LDGSTS.E [R23+0xa000], desc[UR38][R84.64], P5 ;  /* 0x0a00000054177fae */ /* 0x000fe2000a9a1026 */
[----:B------:R-:W-:Y:S02]  /*6b70*/  PLOP3.LUT P3, PT, PT, PT, UP3, 0x80, 0x8 ;  /* 0x000000000008781c */ /* 0x000fe40003f6f038 */
[----:B------:R-:W-:Y:S02]  /*6b80*/  IADD3.X R67, PT, PT, R67, UR75, RZ, P6, !PT ;  /* 0x0000004b43437c10 */ /* 0x000fe4000b7fe4ff */
[----:B------:R-:W-:Y:S02]  /*6b90*/  IADD3.X R59, PT, PT, R59, UR75, RZ, P2, !PT ;  /* 0x0000004b3b3b7c10 */ /* 0x000fe400097fe4ff */
[----:B-1----:R-:W-:-:S02]  /*6ba0*/  IADD3 R88, P6, PT, R184, UR73, RZ ;  /* 0x00000049b8587c10 */ /* 0x002fc4000ffde0ff */
[----:B------:R-:W-:Y:S02]  /*6bb0*/  PLOP3.LUT P2, PT, PT, PT, UP3, 0x80, 0x8 ;  /* 0x000000000008781c */ /* 0x000fe40003f4f038 */
[----:B---3--:R-:W-:Y:S02]  /*6bc0*/  IADD3 R104, P1, PT, R160, UR73, RZ ;  /* 0x00000049a0687c10 */ /* 0x008fe4000ff3e0ff */
[----:B------:R-:W-:Y:S02]  /*6bd0*/  SEL R22, R116, RZ, P3 ;  /* 0x000000ff74167207 */ /* 0x000fe40001800000 */
[----:B------:R-:W-:Y:S02]  /*6be0*/  IADD3 R90, P3, PT, R176, UR73, RZ ;  /* 0x00000049b05a7c10 */ /* 0x000fe4000ff7e0ff */
[----:B------:R-:W-:Y:S02]  /*6bf0*/  IADD3.X R89, PT, PT, R185, UR75, RZ, P6, !PT ;  /* 0x0000004bb9597c10 */ /* 0x000fe4000b7fe4ff */
[----:B------:R-:W-:-:S02]  /*6c00*/  SEL R117, R117, RZ, P2 ;  /* 0x000000ff75757207 */ /* 0x000fc40001000000 */
[----:B------:R-:W-:Y:S02]  /*6c10*/  ISETP.GE.AND P4, PT, R246, UR17, PT ;  /* 0x00000011f6007c0c */ /* 0x000fe4000bf86270 */
[----:B------:R-:W-:Y:S02]  /*6c20*/  IADD3 R116, P6, PT, R168, UR73, RZ ;  /* 0x00000049a8747c10 */ /* 0x000fe4000ffde0ff */
[----:B------:R-:W-:Y:S02]  /*6c30*/  IADD3.X R105, PT, PT, R161, UR75, RZ, P1, !PT ;  /* 0x0000004ba1697c10 */ /* 0x000fe40008ffe4ff */
[----:B------:R-:W-:Y:S02]  /*6c40*/  ISETP.GE.AND P1, PT, R235, UR17, PT ;  /* 0x00000011eb007c0c */ /* 0x000fe4000bf26270 */
[----:B------:R-:W-:Y:S02]  /*6c50*/  ISETP.NE.U32.AND P2, PT, R22, RZ, PT ;  /* 0x000000ff1600720c */ /* 0x000fe40003f45070 */
[----:B------:R-:W-:-:S02]  /*6c60*/  IADD3.X R91, PT, PT, R177, UR75, RZ, P3, !PT ;  /* 0x0000004bb15b7c10 */ /* 0x000fc40009ffe4ff */
[----:B------:R-:W-:Y:S02]  /*6c70*/  ISETP.NE.U32.AND P3, PT, R117, RZ, PT ;  /* 0x000000ff7500720c */ /* 0x000fe40003f65070 */
[----:B------:R-:W-:Y:S02]  /*6c80*/  SEL R22, RZ, 0x4, P4 ;  /* 0x00000004ff167807 */ /* 0x000fe40002000000 */
[----:B------:R-:W-:Y:S02]  /*6c90*/  IADD3.X R117, PT, PT, R169, UR75, RZ, P6, !PT ;  /* 0x0000004ba9757c10 */ /* 0x000fe4000b7fe4ff */
[----:B------:R-:W-:Y:S02]  /*6ca0*/  IADD3 R74, P4, PT, R74, UR73, RZ ;  /* 0x000000494a4a7c10 */ /* 0x000fe4000ff9e0ff */
[----:B----4-:R-:W-:Y:S01]  /*6cb0*/  IADD3 R98, P6, PT, R152, UR73, RZ ;  /* 0x0000004998627c10 */ /* 0x010fe2000ffde0ff */
[----:B------:R1:W-:Y:S01]  /*6cc0*/  LDGSTS.E [R23+0xa008], desc[UR38][R80.64], P2 ;  /* 0x0a00800050177fae */ /* 0x0003e200091a1026 */
[----:B------:R-:W-:-:S02]  /*6cd0*/  SEL R118, RZ, 0x4, P1 ;  /* 0x00000004ff767807 */ /* 0x000fc40000800000 */
[----:B------:R-:W-:Y:S01]  /*6ce0*/  PLOP3.LUT P1, PT, PT, PT, UP3, 0x80, 0x8 ;  /* 0x000000000008781c */ /* 0x000fe20003f2f038 */
[----:B------:R3:W-:Y:S01]  /*6cf0*/  LDGSTS.E [R24+0x8000], desc[UR38][R96.64], P3 ;  /* 0x0800000060187fae */ /* 0x0007e200099a1026 */
[----:B------:R-:W-:Y:S02]  /*6d00*/  IADD3.X R75, PT, PT, R75, UR75, RZ, P4, !PT ;  /* 0x0000004b4b4b7c10 */ /* 0x000fe4000a7fe4ff */
[----:B------:R-:W-:Y:S02]  /*6d10*/  IADD3.X R99, PT, PT, R153, UR75, RZ, P6, !PT ;  /* 0x0000004b99637c10 */ /* 0x000fe4000b7fe4ff */
[----:B------:R-:W-:Y:S02]  /*6d20*/  PLOP3.LUT P4, PT, PT, PT, UP3, 0x80, 0x8 ;  /* 0x000000000008781c */ /* 0x000fe40003f8f038 */
[----:B------:R-:W-:Y:S02]  /*6d30*/  IADD3 R64, P6, PT, R64, UR73, RZ ;  /* 0x0000004940407c10 */ /* 0x000fe4000ffde0ff */
[----:B------:R-:W-:-:S02]  /*6d40*/  SEL R22, R22, RZ, P1 ;  /* 0x000000ff16167207 */ /* 0x000fc40000800000 */
[----:B------:R-:W-:Y:S02]  /*6d50*/  IADD3 R56, P1, PT, R56, UR73, RZ ;  /* 0x0000004938387c10 */ /* 0x000fe4000ff3e0ff */
[----:B------:R-:W-:Y:S02]  /*6d60*/  SEL R119, R118, RZ, P4 ;  /* 0x000000ff76777207 */ /* 0x000fe40002000000 */
[----:B--2---:R-:W-:Y:S02]  /*6d70*/  LOP3.LUT R250, R250, 0x3f, RZ, 0xc0, !PT ;  /* 0x0000003ffafa7812 */ /* 0x004fe400078ec0ff */
[----:B------:R-:W-:Y:S02]  /*6d80*/  IADD3.X R65, PT, PT, R65, UR75, RZ, P6, !PT ;  /* 0x0000004b41417c10 */ /* 0x000fe4000b7fe4ff */
[----:B------:R-:W-:Y:S02]  /*6d90*/  ISETP.NE.U32.AND P4, PT, R22, RZ, PT ;  /* 0x000000ff1600720c */ /* 0x000fe40003f85070 */
[----:B------:R-:W-:-:S02]  /*6da0*/  IADD3 R118, P6, PT, R182, UR73, RZ ;  /* 0x00000049b6767c10 */ /* 0x000fc4000ffde0ff */
[----:B------:R-:W-:Y:S02]  /*6db0*/  IADD3 R22, P5, PT, R174, UR73, RZ ;  /* 0x00000049ae167c10 */ /* 0x000fe4000ffbe0ff */
[----:B------:R-:W-:Y:S02]  /*6dc0*/  IADD3.X R57, PT, PT, R57, UR75, RZ, P1, !PT ;  /* 0x0000004b39397c10 */ /* 0x000fe40008ffe4ff */
[----:B------:R-:W-:Y:S02]  /*6dd0*/  ISETP.GE.AND P2, PT, R250, UR17, PT ;  /* 0x00000011fa007c0c */ /* 0x000fe4000bf46270 */
[----:B------:R-:W-:Y:S02]  /*6de0*/  ISETP.NE.U32.AND P1, PT, R119, RZ, PT ;  /* 0x000000ff7700720c */ /* 0x000fe40003f25070 */
[----:B------:R-:W-:Y:S01]  /*6df0*/  IADD3.X R119, PT, PT, R183, UR75, RZ, P6, !PT ;  /* 0x0000004bb7777c10 */ /* 0x000fe2000b7fe4ff */
[----:B------:R3:W-:Y:S01]  /*6e00*/  LDGSTS.E [R24+0x8008], desc[UR38][R106.64], P4 ;  /* 0x080080006a187fae */ /* 0x0007e2000a1a1026 */
[----:B-1----:R-:W-:-:S02]  /*6e10*/  IADD3.X R23, PT, PT, R175, UR75, RZ, P5, !PT ;  /* 0x0000004baf177c10 */ /* 0x002fc4000affe4ff */
[----:B------:R-:W-:Y:S02]  /*6e20*/  IADD3 R80, P6, PT, R166, UR73, RZ ;  /* 0x00000049a6507c10 */ /* 0x000fe4000ffde0ff */
[----:B------:R-:W-:Y:S02]  /*6e30*/  ISETP.GE.AND P5, PT, R234, UR17, PT ;  /* 0x00000011ea007c0c */ /* 0x000fe4000bfa6270 */
[----:B------:R-:W-:Y:S02]  /*6e40*/  SEL R121, RZ, 0x4, P2 ;  /* 0x00000004ff797807 */ /* 0x000fe40001000000 */
[----:B------:R-:W-:Y:S01]  /*6e50*/  IADD3 R84, P2, PT, R158, UR73, RZ ;  /* 0x000000499e547c10 */ /* 0x000fe2000ff5e0ff */
[----:B------:R3:W-:Y:S01]  /*6e60*/  LDGSTS.E [R24+0xa000], desc[UR38][R76.64], P1 ;  /* 0x0a0000004c187fae */ /* 0x0007e200089a1026 */
[----:B------:R-:W-:Y:S02]  /*6e70*/  IADD3.X R81, PT, PT, R167, UR75, RZ, P6, !PT ;  /* 0x0000004ba7517c10 */ /* 0x000fe4000b7fe4ff */
[----:B------:R-:W-:-:S02]  /*6e80*/  SEL R120, RZ, 0x4, P5 ;  /* 0x00000004ff787807 */ /* 0x000fc40002800000 */
[----:B------:R-:W-:Y:S02]  /*6e90*/  IADD3 R86, P6, PT, R86, UR73, RZ ;  /* 0x0000004956567c10 */ /* 0x000fe4000ffde0ff */
[----:B------:R-:W-:Y:S02]  /*6ea0*/  PLOP3.LUT P5, PT, PT, PT, UP3, 0x80, 0x8 ;  /* 0x000000000008781c */ /* 0x000fe40003faf038 */
[----:B------:R-:W-:Y:S02]  /*6eb0*/  IADD3.X R85, PT, PT, R159, UR75, RZ, P2, !PT ;  /* 0x0000004b9f557c10 */ /* 0x000fe400097fe4ff */
[----:B------:R-:W-:Y:S01]  /*6ec0*/  PLOP3.LUT P2, PT, PT, PT, UP3, 0x80, 0x8 ;  /* 0x000000000008781c */ /* 0x000fe20003f4f038 */
[----:B------:R-:W-:Y:S01]  /*6ed0*/  UISETP.GE.AND UP3, UPT, UR12, 0x80, UPT ;  /* 0x000000800c00788c */ /* 0x000fe2000bf66270 */
[----:B------:R-:W-:Y:S02]  /*6ee0*/  IADD3.X R87, PT, PT, R87, UR75, RZ, P6, !PT ;  /* 0x0000004b57577c10 */ /* 0x000fe4000b7fe4ff */
[----:B------:R-:W-:-:S02]  /*6ef0*/  SEL R120, R120, RZ, P5 ;  /* 0x000000ff78787207 */ /* 0x000fc40002800000 */
[----:B------:R-:W-:Y:S02]  /*6f00*/  IADD3 R62, P6, PT, R62, UR73, RZ ;  /* 0x000000493e3e7c10 */ /* 0x000fe4000ffde0ff */
[----:B------:R-:W-:Y:S02]  /*6f10*/  SEL R121, R121, RZ, P2 ;  /* 0x000000ff79797207 */ /* 0x000fe40001000000 */
[----:B------:R-:W-:Y:S02]  /*6f20*/  ISETP.NE.U32.AND P2, PT, R120, RZ, PT ;  /* 0x000000ff7800720c */ /* 0x000fe40003f45070 */
[----:B------:R-:W-:Y:S02]  /*6f30*/  IADD3.X R63, PT, PT, R63, UR75, RZ, P6, !PT ;  /* 0x0000004b3f3f7c10 */ /* 0x000fe4000b7fe4ff */
[----:B------:R-:W-:Y:S02]  /*6f40*/  ISETP.NE.U32.AND P6, PT, R121, RZ, PT ;  /* 0x000000ff7900720c */ /* 0x000fe40003fc5070 */
[----:B------:R-:W-:-:S04]  /*6f50*/  IADD3 R70, P5, PT, R70, UR73, RZ ;  /* 0x0000004946467c10 */ /* 0x000fc8000ffbe0ff */
[----:B------:R-:W-:Y:S02]  /*6f60*/  IADD3.X R71, PT, PT, R71, UR75, RZ, P5, !PT ;  /* 0x0000004b47477c10 */ /* 0x000fe4000affe4ff */
[----:B------:R-:W-:Y:S01]  /*6f70*/  IADD3 R54, P5, PT, R54, UR73, RZ ;  /* 0x0000004936367c10 */ /* 0x000fe2000ffbe0ff */
[----:B------:R3:W-:Y:S03]  /*6f80*/  LDGSTS.E [R24+0xa008], desc[UR38][R18.64], P2 ;  /* 0x0a00800012187fae */ /* 0x0007e600091a1026 */
[----:B------:R-:W-:Y:S01]  /*6f90*/  IADD3.X R55, PT, PT, R55, UR75, RZ, P5, !PT ;  /* 0x0000004b37377c10 */ /* 0x000fe2000affe4ff */
[----:B------:R-:W0:Y:S04]  /*6fa0*/  LDGDEPBAR ;  /* 0x00000000000079af */ /* 0x000e280000000000 */
        /* <DEDUP_REMOVED lines=32> */
[----:B------:R-:W0:Y:S01]  /*71b0*/  LDGDEPBAR ;  /* 0x00000000000079af */ /* 0x000e220000000000 */
[----:B------:R-:W-:Y:S05]  /*71c0*/  BRA.U !UP3, `(.L_x_7) ;  /* 0x000000310b547547 */ /* 0x000fea000b800000 */
[----:B---3--:R-:W-:Y:S01]  /*71d0*/  SHF.R.S32.HI R62, RZ, 0x1f, R5 ;  /* 0x0000001fff3e7819 */ /* 0x008fe20000011405 */
[----:B------:R-:W1:Y:S01]  /*71e0*/  LDCU.128 UR4, c[0x0][0x380] ;  /* 0x00007000ff0477ac */ /* 0x000e620008000c00 */
[C---:B------:R-:W-:Y:S01]  /*71f0*/  IADD3 R138, P6, PT, R5.reuse, R205, RZ ;  /* 0x000000cd058a7210 */ /* 0x040fe20007fde0ff */
[----:B------:R-:W-:Y:S01]  /*7200*/  IMAD R85, R234, UR16, RZ ;  /* 0x00000010ea557c24 */ /* 0x000fe2000f8e02ff */
[----:B------:R-:W-:Y:S01]  /*7210*/  IADD3 R136, P1, PT, R5, R50, RZ ;  /* 0x0000003205887210 */ /* 0x000fe20007f3e0ff */
[----:B------:R-:W-:Y:S01]  /*7220*/  IMAD R87, R235, UR16, RZ ;  /* 0x00000010eb577c24 */ /* 0x000fe2000f8e02ff */
[C---:B------:R-:W-:Y:S01]  /*7230*/  IADD3 R158, P3, PT, R5.reuse, R33, RZ ;  /* 0x00000021059e7210 */ /* 0x040fe20007f7e0ff */
[----:B------:R-:W-:Y:S01]  /*7240*/  IMAD R89, R236, UR16, RZ ;  /* 0x00000010ec597c24 */ /* 0x000fe2000f8e02ff */
[----:B------:R-:W-:Y:S01]  /*7250*/  IADD3 R155, P4, PT, R5, R203, RZ ;  /* 0x000000cb059b7210 */ /* 0x000fe20007f9e0ff */
[----:B------:R-:W-:Y:S01]  /*7260*/  IMAD R91, R237, UR16, RZ ;  /* 0x00000010ed5b7c24 */ /* 0x000fe2000f8e02ff */
[-C--:B------:R-:W-:Y:S01]  /*7270*/  LEA.HI.X.SX32 R139, R205, R62.reuse, 0x1, P6 ;  /* 0x0000003ecd8b7211 */ /* 0x080fe200030f0eff */
[----:B------:R-:W-:Y:S01]  /*7280*/  IMAD R93, R238, UR16, RZ ;  /* 0x00000010ee5d7c24 */ /* 0x000fe2000f8e02ff */
[----:B------:R-:W-:Y:S01]  /*7290*/  LEA.HI.X.SX32 R137, R50, R62, 0x1, P1 ;  /* 0x0000003e32897211 */ /* 0x000fe200008f0eff */
[----:B------:R-:W-:Y:S01]  /*72a0*/  IMAD R95, R239, UR16, RZ ;  /* 0x00000010ef5f7c24 */ /* 0x000fe2000f8e02ff */
        /* <DEDUP_REMOVED lines=8> */
[----:B------:R-:W-:Y:S01]  /*7330*/  LEA.HI.X.SX32 R133, R33, R62, 0x1, P3 ;  /* 0x0000003e21857211 */ /* 0x000fe200018f0eff */
[----:B------:R-:W-:Y:S01]  /*7340*/  IMAD R105, R244, UR16, RZ ;  /* 0x00000010f4697c24 */ /* 0x000fe2000f8e02ff */
[----:B------:R-:W-:Y:S01]  /*7350*/  IADD3 R19, P3, PT, R5, R48, RZ ;  /* 0x0000003005137210 */ /* 0x000fe20007f7e0ff */
[----:B------:R-:W-:Y:S01]  /*7360*/  IMAD R107, R245, UR16, RZ ;  /* 0x00000010f56b7c24 */ /* 0x000fe2000f8e02ff */
[-C--:B------:R-:W-:Y:S01]  /*7370*/  LEA.HI.X.SX32 R203, R203, R62.reuse, 0x1, P4 ;  /* 0x0000003ecbcb7211 */ /* 0x080fe200020f0eff */
[----:B------:R-:W-:Y:S01]  /*7380*/  IMAD R109, R230, UR16, RZ ;  /* 0x00000010e66d7c24 */ /* 0x000fe2000f8e02ff */
[----:B------:R-:W-:Y:S01]  /*7390*/  LEA.HI.X.SX32 R135, R42, R62, 0x1, P2 ;  /* 0x0000003e2a877211 */ /* 0x000fe200010f0eff */
[----:B------:R-:W-:Y:S01]  /*73a0*/  IMAD R111, R231, UR16, RZ ;  /* 0x00000010e76f7c24 */ /* 0x000fe2000f8e02ff */
[----:B------:R-:W-:Y:S01]  /*73b0*/  IADD3 R18, P4, PT, R5, R40, RZ ;  /* 0x0000002805127210 */ /* 0x000fe20007f9e0ff */
[----:B------:R-:W-:Y:S01]  /*73c0*/  IMAD R113, R232, UR16, RZ ;  /* 0x00000010e8717c24 */ /* 0x000fe2000f8e02ff */
[-C--:B------:R-:W-:Y:S01]  /*73d0*/  LEA.HI.X.SX32 R161, R49, R62.reuse, 0x1, P5 ;  /* 0x0000003e31a17211 */ /* 0x080fe200028f0eff */
[----:B-1----:R-:W-:Y:S01]  /*73e0*/  UIMAD.WIDE.U32 UR8, UR15, 0xc, UR6 ;  /* 0x0000000c0f0878a5 */ /* 0x002fe2000f8e0006 */
[-C--:B------:R-:W-:Y:S01]  /*73f0*/  LEA.HI.X.SX32 R160, R41, R62.reuse, 0x1, P6 ;  /* 0x0000003e29a07211 */ /* 0x080fe200030f0eff */
[----:B------:R-:W-:Y:S01]  /*7400*/  USHF.R.S32.HI UR7, URZ, 0x1f, UR12 ;  /* 0x0000001fff077899 */ /* 0x000fe2000801140c */
        /* <DEDUP_REMOVED lines=11> */
[----:B------:R-:W-:Y:S01]  /*74c0*/  ULEA.HI UR7, UR7, UR12, URZ, 0x6 ;  /* 0x0000000c07077291 */ /* 0x000fe2000f8f30ff */
[----:B------:R-:W-:Y:S01]  /*74d0*/  IADD3 R125, P3, PT, R5, R30, RZ ;  /* 0x0000001e057d7210 */ /* 0x000fe20007f7e0ff */
[----:B------:R-:W-:Y:S01]  /*74e0*/  UIMAD.WIDE.U32 UR14, UR14, 0xc, UR4 ;  /* 0x0000000c0e0e78a5 */ /* 0x000fe2000f8e0004 */
[-C--:B------:R-:W-:Y:S01]  /*74f0*/  LEA.HI.X.SX32 R156, R40, R62.reuse, 0x1, P4 ;  /* 0x0000003e289c7211 */ /* 0x080fe200020f0eff */
[----:B------:R-:W-:Y:S01]  /*7500*/  USHF.R.S32.HI UR7, URZ, 0x6, UR7 ;  /* 0x00000006ff077899 */ /* 0x000fe20008011407 */
[-C--:B------:R-:W-:Y:S01]  /*7510*/  LEA.HI.X.SX32 R199, R199, R62.reuse, 0x1, P2 ;  /* 0x0000003ec7c77211 */ /* 0x080fe200010f0eff */
[----:B------:R-:W-:Y:S01]  /*7520*/  UIMAD UR10, UR10, 0xc, URZ ;  /* 0x0000000c0a0a78a4 */ /* 0x000fe2000f8e02ff */
[----:B------:R-:W-:Y:S01]  /*7530*/  IADD3 R33, P4, PT, R5, R149, RZ ;  /* 0x0000009505217210 */ /* 0x000fe20007f9e0ff */
[----:B------:R-:W-:Y:S01]  /*7540*/  UISETP.LT.AND UP3, UPT, UR7, 0x2, UPT ;  /* 0x000000020700788c */ /* 0x000fe2000bf61270 */
[-C--:B------:R-:W-:Y:S01]  /*7550*/  LEA.HI.X.SX32 R154, R31, R62.reuse, 0x1, P5 ;  /* 0x0000003e1f9a7211 */ /* 0x080fe200028f0eff */
[----:B------:R-:W-:Y:S01]  /*7560*/  UIMAD UR13, UR13, 0xc, URZ ;  /* 0x0000000c0d0d78a4 */ /* 0x000fe2000f8e02ff */
[-C--:B------:R-:W-:Y:S01]  /*7570*/  LEA.HI.X.SX32 R196, R196, R62.reuse, 0x1, P6 ;  /* 0x0000003ec4c47211 */ /* 0x080fe200030f0eff */
[----:B------:R-:W-:Y:S01]  /*7580*/  USEL UR69, UR7, 0x2, !UP3 ;  /* 0x0000000207457887 */ /* 0x000fe2000d800000 */
[----:B------:R-:W-:Y:S01]  /*7590*/  LEA.HI.X.SX32 R152, R47, R62, 0x1, P1 ;  /* 0x0000003e2f987211 */ /* 0x000fe200008f0eff */
[----:B------:R-:W-:Y:S01]  /*75a0*/  IMAD.MOV.U32 R122, RZ, RZ, RZ ;  /* 0x000000ffff7a7224 */ /* 0x000fe200078e00ff */
[C---:B------:R-:W-:Y:S01]  /*75b0*/  IADD3 R127, P2, PT, R5.reuse, R39, RZ ;  /* 0x00000027057f7210 */ /* 0x040fe20007f5e0ff */
[----:B------:R-:W-:Y:S01]  /*75c0*/  UIADD3 UR32, UPT, UPT, UR32, -0xc0, URZ ;  /* 0xffffff4020207890 */ /* 0x000fe2000fffe0ff */
[C---:B------:R-:W-:Y:S01]  /*75d0*/  IADD3 R32, P5, PT, R5.reuse, R46, RZ ;  /* 0x0000002e05207210 */ /* 0x040fe20007fbe0ff */
[----:B------:R-:W-:Y:S01]  /*75e0*/  UMOV UR34, 0x1 ;  /* 0x0000000100227882 */ /* 0x000fe20000000000 */
[C---:B------:R-:W-:Y:S01]  /*75f0*/  IADD3 R34, P6, PT, R5.reuse, R38, RZ ;  /* 0x0000002605227210 */ /* 0x040fe20007fde0ff */
[----:B------:R-:W-:Y:S01]  /*7600*/  UMOV UR35, 0x2 ;  /* 0x0000000200237882 */ /* 0x000fe20000000000 */
[----:B------:R-:W-:Y:S01]  /*7610*/  IADD3 R41, P1, PT, R5, R29, RZ ;  /* 0x0000001d05297210 */ /* 0x000fe20007f3e0ff */
[----:B------:R-:W-:Y:S01]  /*7620*/  UMOV UR4, URZ ;  /* 0x000000ff00047c82 */ /* 0x000fe20008000000 */
[-C--:B------:R-:W-:Y:S01]  /*7630*/  LEA.HI.X.SX32 R150, R30, R62.reuse, 0x1, P3 ;  /* 0x0000003e1e967211 */ /* 0x080fe200018f0eff */
[----:B------:R-:W-:Y:S01]  /*7640*/  UMOV UR5, URZ ;  /* 0x000000ff00057c82 */ /* 0x000fe20008000000 */
[-C--:B------:R-:W-:Y:S01]  /*7650*/  LEA.HI.X.SX32 R30, R149, R62.reuse, 0x1, P4 ;  /* 0x0000003e951e7211 */ /* 0x080fe200020f0eff */
[----:B------:R-:W-:Y:S01]  /*7660*/  UMOV UR6, URZ ;  /* 0x000000ff00067c82 */ /* 0x000fe20008000000 */
[-C--:B------:R-:W-:Y:S01]  /*7670*/  LEA.HI.X.SX32 R25, R39, R62.reuse, 0x1, P2 ;  /* 0x0000003e27197211 */ /* 0x080fe200010f0eff */
[----:B------:R-:W-:Y:S01]  /*7680*/  UIADD3 UR36, UPT, UPT, UR9, UR10, URZ ;  /* 0x0000000a09247290 */ /* 0x000fe2000fffe0ff */
[----:B------:R-:W-:Y:S01]  /*7690*/  IADD3 R40, P3, PT, R5, R45, RZ ;  /* 0x0000002d05287210 */ /* 0x000fe20007f7e0ff */
[----:B------:R-:W-:Y:S01]  /*76a0*/  UIADD3 UR37, UPT, UPT, UR15, UR13, URZ ;  /* 0x0000000d0f257290 */ /* 0x000fe2000fffe0ff */
[-C--:B------:R-:W-:Y:S01]  /*76b0*/  LEA.HI.X.SX32 R31, R46, R62.reuse, 0x1, P5 ;  /* 0x0000003e2e1f7211 */ /* 0x080fe200028f0eff */
[----:B------:R-:W-:Y:S01]  /*76c0*/  UIADD3 UR68, UPT, UPT, UR7, -0x3, URZ ;  /* 0xfffffffd07447890 */ /* 0x000fe2000fffe0ff */
[-C--:B------:R-:W-:Y:S01]  /*76d0*/  LEA.HI.X.SX32 R149, R38, R62.reuse, 0x1, P6 ;  /* 0x0000003e26957211 */ /* 0x080fe200030f0eff */
[----:B------:R-:W-:Y:S01]  /*76e0*/  UIADD3 UR69, UPT, UPT, UR69, -0x1, URZ ;  /* 0xffffffff45457890 */ /* 0x000fe2000fffe0ff */
[----:B------:R-:W-:Y:S01]  /*76f0*/  LEA.HI.X.SX32 R129, R29, R62, 0x1, P1 ;  /* 0x0000003e1d817211 */ /* 0x000fe200008f0eff */
[----:B------:R-:W-:Y:S01]  /*7700*/  UMOV UR72, UR8 ;  /* 0x0000000800487c82 */ /* 0x000fe20008000000 */
[C---:B------:R-:W-:Y:S01]  /*7710*/  IADD3 R39, P2, PT, R5.reuse, R53, RZ ;  /* 0x0000003505277210 */ /* 0x040fe20007f5e0ff */
[----:B------:R-:W-:Y:S01]  /*7720*/  UMOV UR74, UR14 ;  /* 0x0000000e004a7c82 */ /* 0x000fe20008000000 */
[----:B------:R-:W-:-:S02]  /*7730*/  IADD3 R42, P4, PT, R5, R37, RZ ;  /* 0x00000025052a7210 */ /* 0x000fc40007f9e0ff */
[C---:B------:R-:W-:Y:S02]  /*7740*/  IADD3 R47, P5, PT, R5.reuse, R28, RZ ;  /* 0x0000001c052f7210 */ /* 0x040fe40007fbe0ff */
[C---:B------:R-:W-:Y:S02]  /*7750*/  IADD3 R46, P6, PT, R5.reuse, R52, RZ ;  /* 0x00000034052e7210 */ /* 0x040fe40007fde0ff */
[----:B------:R-:W-:Y:S02]  /*7760*/  IADD3 R48, P1, PT, R5, R44, RZ ;  /* 0x0000002c05307210 */ /* 0x000fe40007f3e0ff */
[-C--:B------:R-:W-:Y:S02]  /*7770*/  LEA.HI.X.SX32 R128, R45, R62.reuse, 0x1, P3 ;  /* 0x0000003e2d807211 */ /* 0x080fe400018f0eff */
[-C--:B------:R-:W-:Y:S02]  /*7780*/  LEA.HI.X.SX32 R38, R53, R62.reuse, 0x1, P2 ;  /* 0x0000003e35267211 */ /* 0x080fe400010f0eff */
[----:B------:R-:W-:-:S02]  /*7790*/  LEA.HI.X.SX32 R126, R37, R62, 0x1, P4 ;  /* 0x0000003e257e7211 */ /* 0x000fc400020f0eff */
[-C--:B------:R-:W-:Y:S01]  /*77a0*/  LEA.HI.X.SX32 R124, R28, R62.reuse, 0x1, P5 ;  /* 0x0000003e1c7c7211 */ /* 0x080fe200028f0eff */
[----:B------:R-:W-:Y:S01]  /*77b0*/  IMAD.SHL.U32 R28, R125, 0x4, RZ ;  /* 0x000000047d1c7824 */ /* 0x000fe200078e00ff */
[-C--:B------:R-:W-:Y:S02]  /*77c0*/  LEA.HI.X.SX32 R45, R52, R62.reuse, 0x1, P6 ;  /* 0x0000003e342d7211 */ /* 0x080fe400030f0eff */
[----:B------:R-:W-:Y:S01]  /*77d0*/  LEA.HI.X.SX32 R49, R44, R62, 0x1, P1 ;  /* 0x0000003e2c317211 */ /* 0x000fe200008f0eff */
[----:B------:R-:W-:Y:S01]  /*77e0*/  IMAD.SHL.U32 R44, R47, 0x4, RZ ;  /* 0x000000042f2c7824 */ /* 0x000fe200078e00ff */
[C---:B------:R-:W-:Y:S02]  /*77f0*/  IADD3 R50, P2, PT, R5.reuse, R36, RZ ;  /* 0x0000002405327210 */ /* 0x040fe40007f5e0ff */
[C---:B------:R-:W-:Y:S02]  /*7800*/  IADD3 R53, P3, PT, R5.reuse, R27, RZ ;  /* 0x0000001b05357210 */ /* 0x040fe40007f7e0ff */
[----:B------:R-:W-:-:S02]  /*7810*/  IADD3 R54, P4, PT, R5, R43, RZ ;  /* 0x0000002b05367210 */ /* 0x000fc40007f9e0ff */
[C---:B------:R-:W-:Y:S02]  /*7820*/  IADD3 R56, P5, PT, R5.reuse, R35, RZ ;  /* 0x0000002305387210 */ /* 0x040fe40007fbe0ff */
[C---:B------:R-:W-:Y:S02]  /*7830*/  IADD3 R58, P6, PT, R5.reuse, R26, RZ ;  /* 0x0000001a053a7210 */ /* 0x040fe40007fde0ff */
[----:B------:R-:W-:Y:S02]  /*7840*/  IADD3 R60, P1, PT, R5, R17, RZ ;  /* 0x00000011053c7210 */ /* 0x000fe40007f3e0ff */
[-C--:B------:R-:W-:Y:S01]  /*7850*/  LEA.HI.X.SX32 R52, R36, R62.reuse, 0x1, P2 ;  /* 0x0000003e24347211 */ /* 0x080fe200010f0eff */
[----:B------:R-:W-:Y:S01]  /*7860*/  IMAD.SHL.U32 R36, R41, 0x4, RZ ;  /* 0x0000000429247824 */ /* 0x000fe200078e00ff */
[-C--:B------:R-:W-:Y:S02]  /*7870*/  LEA.HI.X.SX32 R51, R27, R62.reuse, 0x1, P3 ;  /* 0x0000003e1b337211 */ /* 0x080fe400018f0eff */
[----:B------:R-:W-:-:S02]  /*7880*/  LEA.HI.X.SX32 R123, R43, R62, 0x1, P4 ;  /* 0x0000003e2b7b7211 */ /* 0x000fc400020f0eff */
[-C--:B------:R-:W-:Y:S02]  /*7890*/  LEA.HI.X.SX32 R55, R35, R62.reuse, 0x1, P5 ;  /* 0x0000003e23377211 */ /* 0x080fe400028f0eff */
[-C--:B------:R-:W-:Y:S02]  /*78a0*/  LEA.HI.X.SX32 R57, R26, R62.reuse, 0x1, P6 ;  /* 0x0000003e1a397211 */ /* 0x080fe400030f0eff */
[----:B------:R-:W-:Y:S02]  /*78b0*/  LEA.HI.X.SX32 R59, R17, R62, 0x1, P1 ;  /* 0x0000003e113b7211 */ /* 0x000fe400008f0eff */
[----:B------:R-:W-:Y:S02]  /*78c0*/  SHF.R.S32.HI R26, RZ, 0x1f, R4 ;  /* 0x0000001fff1a7819 */ /* 0x000fe40000011404 */
[C---:B------:R-:W-:Y:S02]  /*78d0*/  IADD3 R62, P1, PT, R4.reuse, R6, RZ ;  /* 0x00000006043e7210 */ /* 0x040fe40007f3e0ff */
[----:B------:R-:W-:-:S02]  /*78e0*/  IADD3 R64, P2, PT, R4, R7, RZ ;  /* 0x0000000704407210 */ /* 0x000fc40007f5e0ff */
[----:B------:R-:W-:Y:S02]  /*78f0*/  IADD3 R66, P3, PT, R4, R8, RZ ;  /* 0x0000000804427210 */ /* 0x000fe40007f7e0ff */
[-C--:B------:R-:W-:Y:S01]  /*7900*/  LEA.HI.X.SX32 R61, R6, R26.reuse, 0x1, P1 ;  /* 0x0000001a063d7211 */ /* 0x080fe200008f0eff */
[----:B------:R-:W-:Y:S01]  /*7910*/  IMAD.SHL.U32 R6, R155, 0x4, RZ ;  /* 0x000000049b067824 */ /* 0x000fe200078e00ff */
[-C--:B------:R-:W-:Y:S02]  /*7920*/  LEA.HI.X.SX32 R63, R7, R26.reuse, 0x1, P2 ;  /* 0x0000001a073f7211 */ /* 0x080fe400010f0eff */
[----:B------:R-:W-:Y:S01]  /*7930*/  LEA.HI.X.SX32 R65, R8, R26, 0x1, P3 ;  /* 0x0000001a08417211 */ /* 0x000fe200018f0eff */
[----:B------:R-:W-:Y:S01]  /*7940*/  IMAD.SHL.U32 R8, R153, 0x4, RZ ;  /* 0x0000000499087824 */ /* 0x000fe200078e00ff */
[C---:B------:R-:W-:Y:S02]  /*7950*/  IADD3 R68, P4, PT, R4.reuse, R9, RZ ;  /* 0x0000000904447210 */ /* 0x040fe40007f9e0ff */
[----:B------:R-:W-:-:S02]  /*7960*/  IADD3 R74, P1, PT, R4, R12, RZ ;  /* 0x0000000c044a7210 */ /* 0x000fc40007f3e0ff */
[C---:B------:R-:W-:Y:S02]  /*7970*/  IADD3 R76, P2, PT, R4.reuse, R13, RZ ;  /* 0x0000000d044c7210 */ /* 0x040fe40007f5e0ff */
[----:B------:R-:W-:Y:S02]  /*7980*/  IADD3 R78, P3, PT, R4, R14, RZ ;  /* 0x0000000e044e7210 */ /* 0x000fe40007f7e0ff */
[-C--:B------:R-:W-:Y:S02]  /*7990*/  LEA.HI.X.SX32 R67, R9, R26.reuse, 0x1, P4 ;  /* 0x0000001a09437211 */ /* 0x080fe400020f0eff */
[-C--:B------:R-:W-:Y:S01]  /*79a0*/  LEA.HI.X.SX32 R73, R12, R26.reuse, 0x1, P1 ;  /* 0x0000001a0c497211 */ /* 0x080fe200008f0eff */
[----:B------:R-:W-:Y:S01]  /*79b0*/  IMAD.SHL.U32 R12, R23, 0x4, RZ ;  /* 0x00000004170c7824 */ /* 0x000fe200078e00ff */
[-C--:B------:R-:W-:Y:S02]  /*79c0*/  LEA.HI.X.SX32 R75, R13, R26.reuse, 0x1, P2 ;  /* 0x0000001a0d4b7211 */ /* 0x080fe400010f0eff */
[----:B------:R-:W-:Y:S01]  /*79d0*/  LEA.HI.X.SX32 R77, R14, R26, 0x1, P3 ;  /* 0x0000001a0e4d7211 */ /* 0x000fe200018f0eff */
[----:B------:R-:W-:Y:S01]  /*79e0*/  IMAD.SHL.U32 R14, R21, 0x4, RZ ;  /* 0x00000004150e7824 */ /* 0x000fe200078e00ff */
[----:B------:R-:W-:-:S02]  /*79f0*/  IADD3 R80, P4, PT, R4, R15, RZ ;  /* 0x0000000f04507210 */ /* 0x000fc40007f9e0ff */
[C---:B------:R-:W-:Y:S02]  /*7a00*/  IADD3 R86, P1, PT, R4.reuse, R85, RZ ;  /* 0x0000005504567210 */ /* 0x040fe40007f3e0ff */
[C---:B------:R-:W-:Y:S02]  /*7a10*/  IADD3 R88, P2, PT, R4.reuse, R87, RZ ;  /* 0x0000005704587210 */ /* 0x040fe40007f5e0ff */
[----:B------:R-:W-:Y:S02]  /*7a20*/  IADD3 R90, P3, PT, R4, R89, RZ ;  /* 0x00000059045a7210 */ /* 0x000fe40007f7e0ff */
[-C--:B------:R-:W-:Y:S02]  /*7a30*/  LEA.HI.X.SX32 R79, R15, R26.reuse, 0x1, P4 ;  /* 0x0000001a0f4f7211 */ /* 0x080fe400020f0eff */
[-C--:B------:R-:W-:Y:S02]  /*7a40*/  LEA.HI.X.SX32 R85, R85, R26.reuse, 0x1, P1 ;  /* 0x0000001a55557211 */ /* 0x080fe400008f0eff */
[----:B------:R-:W-:-:S02]  /*7a50*/  LEA.HI.X.SX32 R87, R87, R26, 0x1, P2 ;  /* 0x0000001a57577211 */ /* 0x000fc400010f0eff */
[-C--:B------:R-:W-:Y:S02]  /*7a60*/  LEA.HI.X.SX32 R89, R89, R26.reuse, 0x1, P3 ;  /* 0x0000001a59597211 */ /* 0x080fe400018f0eff */
[C---:B------:R-:W-:Y:S02]  /*7a70*/  IADD3 R92, P4, PT, R4.reuse, R91, RZ ;  /* 0x0000005b045c7210 */ /* 0x040fe40007f9e0ff */
[C---:B------:R-:W-:Y:S02]  /*7a80*/  IADD3 R94, P1, PT, R4.reuse, R93, RZ ;  /* 0x0000005d045e7210 */ /* 0x040fe40007f3e0ff */
[C---:B------:R-:W-:Y:S02]  /*7a90*/  IADD3 R96, P2, PT, R4.reuse, R95, RZ ;  /* 0x0000005f04607210 */ /* 0x040fe40007f5e0ff */
[----:B------:R-:W-:Y:S02]  /*7aa0*/  IADD3 R98, P3, PT, R4, R97, RZ ;  /* 0x0000006104627210 */ /* 0x000fe40007f7e0ff */
[----:B------:R-:W-:-:S02]  /*7ab0*/  LEA.HI.X.SX32 R91, R91, R26, 0x1, P4 ;  /* 0x0000001a5b5b7211 */ /* 0x000fc400020f0eff */
[-C--:B------:R-:W-:Y:S02]  /*7ac0*/  LEA.HI.X.SX32 R93, R93, R26.reuse, 0x1, P1 ;  /* 0x0000001a5d5d7211 */ /* 0x080fe400008f0eff */
[-C--:B------:R-:W-:Y:S02]  /*7ad0*/  LEA.HI.X.SX32 R95, R95, R26.reuse, 0x1, P2 ;  /* 0x0000001a5f5f7211 */ /* 0x080fe400010f0eff */
[----:B------:R-:W-:Y:S02]  /*7ae0*/  LEA.HI.X.SX32 R97, R97, R26, 0x1, P3 ;  /* 0x0000001a61617211 */ /* 0x000fe400018f0eff */
[C---:B------:R-:W-:Y:S02]  /*7af0*/  IADD3 R70, P5, PT, R4.reuse, R10, RZ ;  /* 0x0000000a04467210 */ /* 0x040fe40007fbe0ff */
[C---:B------:R-:W-:Y:S02]  /*7b00*/  IADD3 R100, P4, PT, R4.reuse, R99, RZ ;  /* 0x0000006304647210 */ /* 0x040fe40007f9e0ff */
[----:B------:R-:W-:-:S02]  /*7b10*/  IADD3 R102, P1, PT, R4, R101, RZ ;  /* 0x0000006504667210 */ /* 0x000fc40007f3e0ff */
[C---:B------:R-:W-:Y:S02]  /*7b20*/  IADD3 R104, P2, PT, R4.reuse, R103, RZ ;  /* 0x0000006704687210 */ /* 0x040fe40007f5e0ff */
[----:B------:R-:W-:Y:S02]  /*7b30*/  IADD3 R106, P3, PT, R4, R105, RZ ;  /* 0x00000069046a7210 */ /* 0x000fe40007f7e0ff */
[-C--:B------:R-:W-:Y:S01]  /*7b40*/  LEA.HI.X.SX32 R69, R10, R26.reuse, 0x1, P5 ;  /* 0x0000001a0a457211 */ /* 0x080fe200028f0eff */
[----:B------:R-:W-:Y:S01]  /*7b50*/  IMAD.SHL.U32 R10, R151, 0x4, RZ ;  /* 0x00000004970a7824 */ /* 0x000fe200078e00ff */
[-C--:B------:R-:W-:Y:S02]  /*7b60*/  LEA.HI.X.SX32 R99, R99, R26.reuse, 0x1, P4 ;  /* 0x0000001a63637211 */ /* 0x080fe400020f0eff */
[-C--:B------:R-:W-:Y:S02]  /*7b70*/  LEA.HI.X.SX32 R101, R101, R26.reuse, 0x1, P1 ;  /* 0x0000001a65657211 */ /* 0x080fe400008f0eff */
[----:B------:R-:W-:-:S02]  /*7b80*/  LEA.HI.X.SX32 R103, R103, R26, 0x1, P2 ;  /* 0x0000001a67677211 */ /* 0x000fc400010f0eff */
[----:B------:R-:W-:Y:S02]  /*7b90*/  LEA.HI.X.SX32 R105, R105, R26, 0x1, P3 ;  /* 0x0000001a69697211 */ /* 0x000fe400018f0eff */
[C---:B------:R-:W-:Y:S02]  /*7ba0*/  IADD3 R72, P6, PT, R4.reuse, R11, RZ ;  /* 0x0000000b04487210 */ /* 0x040fe40007fde0ff */
[C---:B------:R-:W-:Y:S02]  /*7bb0*/  IADD3 R82, P5, PT, R4.reuse, R16, RZ ;  /* 0x0000001004527210 */ /* 0x040fe40007fbe0ff */
[C---:B------:R-:W-:Y:S02]  /*7bc0*/  IADD3 R108, P4, PT, R4.reuse, R107, RZ ;  /* 0x0000006b046c7210 */ /* 0x040fe40007f9e0ff */
[C---:B------:R-:W-:Y:S02]  /*7bd0*/  IADD3 R110, P1, PT, R4.reuse, R109, RZ ;  /* 0x0000006d046e7210 */ /* 0x040fe40007f3e0ff */
[----:B------:R-:W-:-:S02]  /*7be0*/  IADD3 R112, P2, PT, R4, R111, RZ ;  /* 0x0000006f04707210 */ /* 0x000fc40007f5e0ff */
[----:B------:R-:W-:Y:S02]  /*7bf0*/  IADD3 R114, P3, PT, R4, R113, RZ ;  /* 0x0000007104727210 */ /* 0x000fe40007f7e0ff */
[-C--:B------:R-:W-:Y:S02]  /*7c00*/  LEA.HI.X.SX32 R71, R11, R26.reuse, 0x1, P6 ;  /* 0x0000001a0b477211 */ /* 0x080fe400030f0eff */
        /* <DEDUP_REMOVED lines=11> */
[----:B------:R-:W-:Y:S01]  /*7cc0*/  IADD3 R132, P5, PT, R4, R131, RZ ;  /* 0x0000008304847210 */ /* 0x000fe20007fbe0ff */
[----:B------:R-:W-:Y:S01]  /*7cd0*/  IMAD.SHL.U32 R4, R158, 0x4, RZ ;  /* 0x000000049e047824 */ /* 0x000fe200078e00ff */
[-C--:B------:R-:W-:Y:S02]  /*7ce0*/  LEA.HI.X.SX32 R83, R220, R26.reuse, 0x1, P6 ;  /* 0x0000001adc537211 */ /* 0x080fe400030f0eff */
[-C--:B------:R-:W-:Y:S02]  /*7cf0*/  LEA.HI.X.SX32 R115, R115, R26.reuse, 0x1, P4 ;  /* 0x0000001a73737211 */ /* 0x080fe400020f0eff */
[-C--:B------:R-:W-:Y:S02]  /*7d00*/  LEA.HI.X.SX32 R117, R117, R26.reuse, 0x1, P1 ;  /* 0x0000001a75757211 */ /* 0x080fe400008f0eff */
[-C--:B------:R-:W-:Y:S02]  /*7d10*/  LEA.HI.X.SX32 R119, R119, R26.reuse, 0x1, P2 ;  /* 0x0000001a77777211 */ /* 0x080fe400010f0eff */
[----:B------:R-:W-:-:S02]  /*7d20*/  LEA.HI.X.SX32 R121, R121, R26, 0x1, P3 ;  /* 0x0000001a79797211 */ /* 0x000fc400018f0eff */
[----:B------:R-:W-:Y:S01]  /*7d30*/  LEA.HI.X.SX32 R131, R131, R26, 0x1, P5 ;  /* 0x0000001a83837211 */ /* 0x000fe200028f0eff */
[----:B------:R-:W-:Y:S01]  /*7d40*/  IMAD.SHL.U32 R26, R127, 0x4, RZ ;  /* 0x000000047f1a7824 */ /* 0x000fe200078e00ff */
[----:B------:R-:W-:Y:S02]  /*7d50*/  SHF.L.U64.HI R43, R47, 0x2, R124 ;  /* 0x000000022f2b7819 */ /* 0x000fe4000001027c */
[C---:B------:R-:W-:Y:S01]  /*7d60*/  SHF.L.U64.HI R47, R48.reuse, 0x2, R49 ;  /* 0x00000002302f7819 */ /* 0x040fe20000010231 */
[----:B------:R-:W-:Y:S01]  /*7d70*/  IMAD.SHL.U32 R48, R48, 0x4, RZ ;  /* 0x0000000430307824 */ /* 0x000fe200078e00ff */
[C---:B------:R-:W-:Y:S01]  /*7d80*/  SHF.L.U64.HI R29, R33.reuse, 0x2, R30 ;  /* 0x00000002211d7819 */ /* 0x040fe2000001021e */
[----:B------:R-:W-:Y:S01]  /*7d90*/  IMAD.SHL.U32 R30, R33, 0x4, RZ ;  /* 0x00000004211e7824 */ /* 0x000fe200078e00ff */
[C---:B------:R-:W-:Y:S01]  /*7da0*/  SHF.L.U64.HI R37, R39.reuse, 0x2, R38 ;  /* 0x0000000227257819 */ /* 0x040fe20000010226 */
[----:B------:R-:W-:Y:S01]  /*7db0*/  IMAD.SHL.U32 R38, R39, 0x4, RZ ;  /* 0x0000000427267824 */ /* 0x000fe200078e00ff */
[C---:B------:R-:W-:Y:S01]  /*7dc0*/  SHF.L.U64.HI R49, R50.reuse, 0x2, R52 ;  /* 0x0000000232317819 */ /* 0x040fe20000010234 */
[----:B------:R-:W-:Y:S01]  /*7dd0*/  IMAD.SHL.U32 R52, R53, 0x4, RZ ;  /* 0x0000000435347824 */ /* 0x000fe200078e00ff */
[----:B------:R-:W-:Y:S01]  /*7de0*/  SHF.L.U64.HI R11, R23, 0x2, R159 ;  /* 0x00000002170b7819 */ /* 0x000fe2000001029f */
[----:B------:R-:W-:Y:S01]  /*7df0*/  IMAD.SHL.U32 R50, R50, 0x4, RZ ;  /* 0x0000000432327824 */ /* 0x000fe200078e00ff */
[----:B------:R-:W-:-:S02]  /*7e00*/  SHF.L.U64.HI R13, R21, 0x2, R199 ;  /* 0x00000002150d7819 */ /* 0x000fc400000102c7 */
[----:B------:R-:W-:Y:S02]  /*7e10*/  SHF.L.U64.HI R15, R19, 0x2, R157 ;  /* 0x00000002130f7819 */ /* 0x000fe4000001029d */
[----:B------:R-:W-:Y:S02]  /*7e20*/  SHF.L.U64.HI R35, R41, 0x2, R129 ;  /* 0x0000000229237819 */ /* 0x000fe40000010281 */
        /* <DEDUP_REMOVED lines=97> */
[----:B------:R-:W-:-:S02]  /*8440*/  SHF.L.U64.HI R133, R158, 0x2, R133 ;  /* 0x000000029e857819 */ /* 0x000fc40000010285 */
[----:B------:R-:W-:Y:S02]  /*8450*/  SHF.L.U64.HI R5, R155, 0x2, R203 ;  /* 0x000000029b057819 */ /* 0x000fe400000102cb */
[----:B------:R-:W-:Y:S02]  /*8460*/  SHF.L.U64.HI R7, R153, 0x2, R161 ;  /* 0x0000000299077819 */ /* 0x000fe400000102a1 */
[----:B------:R-:W-:Y:S02]  /*8470*/  SHF.L.U64.HI R9, R151, 0x2, R160 ;  /* 0x0000000297097819 */ /* 0x000fe400000102a0 */
[----:B------:R-:W-:Y:S02]  /*8480*/  SHF.L.U64.HI R25, R127, 0x2, R25 ;  /* 0x000000027f197819 */ /* 0x000fe40000010219 */
[----:B------:R-:W-:-:S07]  /*8490*/  SHF.L.U64.HI R27, R125, 0x2, R150 ;  /* 0x000000027d1b7819 */ /* 0x000fce0000010296 */
.L_x_10:
[----:B------:R-:W-:-:S04]  /*84a0*/  DEPBAR.LE SB0, 0x2 ;  /* 0x000080800000791a */ /* 0x000fc80000000000 */
[----:B------:R-:W-:Y:S01]  /*84b0*/  UIADD3 UR4, UPT, UPT, UR4, 0x1, URZ ;  /* 0x0000000104047890 */ /* 0x000fe2000fffe0ff */
[----:B------:R-:W-:Y:S01]  /*84c0*/  IMAD.U32 R122, R122, -0x80000000, RZ ;  /* 0x800000007a7a7824 */ /* 0x000fe200078e00ff */
[----:B------:R-:W-:Y:S02]  /*84d0*/  ULEA UR28, UR34, UR29, 0x3 ;  /* 0x0000001d221c7291 */ /* 0x000fe4000f8e18ff */
[----:B------:R-:W-:Y:S02]  /*84e0*/  UISETP.GT.AND UP3, UPT, UR4, 0x2, UPT ;  /* 0x000000020400788c */ /* 0x000fe4000bf64270 */
[----:B------:R-:W-:Y:S02]  /*84f0*/  UIADD3 UR28, UPT, UPT, UR28, 0x18000, URZ ;  /* 0x000180001c1c7890 */ /* 0x000fe4000fffe0ff */
[----:B------:R-:W-:Y:S01]  /*8500*/  USEL UR4, UR4, URZ, !UP3 ;  /* 0x000000ff04047287 */ /* 0x000fe2000d800000 */
[----:B------:R-:W-:Y:S06]  /*8510*/  BAR.SYNC.DEFER_BLOCKING 0x0 ;  /* 0x0000000000007b1d */ /* 0x000fec0000010000 */
[----:B--2---:R-:W-:Y:S05]  /*8520*/  BRA.U UP1, `(.L_x_8) ;  /* 0x00000005010c7547 */ /* 0x004fea000b800000 */
[----:B------:R-:W-:Y:S01]  /*8530*/  ULEA UR8, UR4, UR29, 0xe ;  /* 0x0000001d04087291 */ /* 0x000fe2000f8e70ff */
[----:B------:R-:W-:Y:S01]  /*8540*/  UMOV UR7, URZ ;  /* 0x000000ff00077c82 */ /* 0x000fe20008000000 */
[----:B------:R-:W-:Y:S02]  /*8550*/  UMOV UR22, UR28 ;  /* 0x0000001c00167c82 */ /* 0x000fe40008000000 */
[----:B------:R-:W-:Y:S02]  /*8560*/  USHF.R.U32.HI UR14, URZ, 0x4, UR8 ;  /* 0x00000004ff0e7899 */ /* 0x000fe40008011608 */
[----:B------:R-:W-:Y:S02]  /*8570*/  UIADD3 UR9, UPT, UPT, UR8, 0xc000, URZ ;  /* 0x0000c00008097890 */ /* 0x000fe4000fffe0ff */
[----:B------:R-:W-:Y:S02]  /*8580*/  USGXT.U32 UR14, UR14, 0xe ;  /* 0x0000000e0e0e789a */ /* 0x000fe40008000000 */
[----:B------:R-:W-:-:S02]  /*8590*/  USHF.R.U32.HI UR9, URZ, 0x4, UR9 ;  /* 0x00000004ff097899 */ /* 0x000fc40008011609 */
[----:B------:R-:W-:Y:S02]  /*85a0*/  UIADD3 UR10, UP3, UPT, UR14, 0x2, URZ ;  /* 0x000000020e0a7890 */ /* 0x000fe4000ff7e0ff */
[----:B------:R-:W-:Y:S02]  /*85b0*/  USGXT.U32 UR16, UR9, 0xe ;  /* 0x0000000e0910789a */ /* 0x000fe40008000000 */
[----:B------:R-:W-:Y:S02]  /*85c0*/  UIADD3.X UR11, UPT, UPT, UR7, 0x40004040, URZ, UP3, !UPT ;  /* 0x40004040070b7890 */ /* 0x000fe40009ffe4ff */
[----:B------:R-:W-:Y:S01]  /*85d0*/  UIADD3 UR20, UP3, UPT, UR16, 0x2, URZ ;  /* 0x0000000210147890 */ /* 0x000fe2000ff7e0ff */
[----:B------:R-:W-:Y:S01]  /*85e0*/  UMOV UR8, URZ ;  /* 0x000000ff00087c82 */ /* 0x000fe20008000000 */
[----:B------:R-:W-:Y:S02]  /*85f0*/  UIADD3 UR52, UP4, UPT, UR10, 0x2, URZ ;  /* 0x000000020a347890 */ /* 0x000fe4000ff9e0ff */
[----:B------:R-:W-:-:S02]  /*8600*/  UIADD3.X UR21, UPT, UPT, UR8, 0x40004040, URZ, UP3, !UPT ;  /* 0x4000404008157890 */ /* 0x000fc40009ffe4ff */
[----:B------:R-:W-:Y:S02]  /*8610*/  UIADD3 UR54, UP5, UPT, UR10, 0x4, URZ ;  /* 0x000000040a367890 */ /* 0x000fe4000ffbe0ff */
[----:B------:R-:W-:Y:S02]  /*8620*/  UIADD3 UR56, UP3, UPT, UR10, 0x1fe, URZ ;  /* 0x000001fe0a387890 */ /* 0x000fe4000ff7e0ff */
[----:B------:R-:W-:Y:S02]  /*8630*/  UIADD3 UR58, UP6, UPT, UR20, 0x2, URZ ;  /* 0x00000002143a7890 */ /* 0x000fe4000ffde0ff */
[----:B------:R-:W-:Y:S02]  /*8640*/  UIADD3.X UR53, UPT, UPT, UR11, URZ, URZ, UP4, !UPT ;  /* 0x000000ff0b357290 */ /* 0x000fe4000a7fe4ff */
[----:B------:R-:W-:Y:S02]  /*8650*/  UIADD3 UR60, UP4, UPT, UR10, 0x200, URZ ;  /* 0x000002000a3c7890 */ /* 0x000fe4000ff9e0ff */
[----:B------:R-:W-:-:S02]  /*8660*/  UIADD3.X UR55, UPT, UPT, UR11, URZ, URZ, UP5, !UPT ;  /* 0x000000ff0b377290 */ /* 0x000fc4000affe4ff */
[----:B------:R-:W-:Y:S02]  /*8670*/  UIADD3.X UR59, UPT, UPT, UR21, URZ, URZ, UP6, !UPT ;  /* 0x000000ff153b7290 */ /* 0x000fe4000b7fe4ff */
[----:B------:R-:W-:Y:S02]  /*8680*/  UIADD3 UR64, UP5, UPT, UR10, 0x202, URZ ;  /* 0x000002020a407890 */ /* 0x000fe4000ffbe0ff */
[----:B------:R-:W-:Y:S01]  /*8690*/  UIADD3.X UR57, UPT, UPT, UR11, URZ, URZ, UP3, !UPT ;  /* 0x000000ff0b397290 */ /* 0x000fe20009ffe4ff */
[----:B------:R-:W-:Y:S01]  /*86a0*/  UMOV UR23, URZ ;  /* 0x000000ff00177c82 */ /* 0x000fe20008000000 */
[----:B------:R-:W-:Y:S02]  /*86b0*/  UIADD3 UR62, UP6, UPT, UR20, 0x4, URZ ;  /* 0x00000004143e7890 */ /* 0x000fe4000ffde0ff */
[----:B------:R-:W-:Y:S01]  /*86c0*/  UIADD3 UR8, UP3, UPT, UR20, 0x1fe, URZ ;  /* 0x000001fe14087890 */ /* 0x000fe2000ff7e0ff */
[----:B------:R-:W-:Y:S01]  /*86d0*/  UMOV UR7, UR22 ;  /* 0x0000001600077c82 */ /* 0x000fe20008000000 */
[----:B------:R-:W-:-:S02]  /*86e0*/  UIADD3.X UR61, UPT, UPT, UR11, URZ, URZ, UP4, !UPT ;  /* 0x000000ff0b3d7290 */ /* 0x000fc4000a7fe4ff */
[----:B------:R-:W-:Y:S02]  /*86f0*/  UIADD3 UR22, UP4, UPT, UR20, 0x200, URZ ;  /* 0x0000020014167890 */ /* 0x000fe4000ff9e0ff */
[----:B------:R-:W-:Y:S02]  /*8700*/  UIADD3.X UR65, UPT, UPT, UR11, URZ, URZ, UP5, !UPT ;  /* 0x000000ff0b417290 */ /* 0x000fe4000affe4ff */
[----:B------:R-:W-:Y:S02]  /*8710*/  UIADD3.X UR63, UPT, UPT, UR21, URZ, URZ, UP6, !UPT ;  /* 0x000000ff153f7290 */ /* 0x000fe4000b7fe4ff */
[----:B------:R-:W-:Y:S02]  /*8720*/  UIADD3 UR24, UP5, UPT, UR20, 0x202, URZ ;  /* 0x0000020214187890 */ /* 0x000fe4000ffbe0ff */
[----:B------:R-:W-:Y:S02]  /*8730*/  UIADD3.X UR9, UPT, UPT, UR21, URZ, URZ, UP3, !UPT ;  /* 0x000000ff15097290 */ /* 0x000fe40009ffe4ff */
[----:B------:R-:W-:-:S02]  /*8740*/  UIADD3 UR66, UP6, UPT, UR10, 0x204, URZ ;  /* 0x000002040a427890 */ /* 0x000fc4000ffde0ff */
[----:B------:R-:W-:Y:S02]  /*8750*/  UIADD3 UR30, UP3, UPT, UR20, 0x204, URZ ;  /* 0x00000204141e7890 */ /* 0x000fe4000ff7e0ff */
[----:B------:R-:W-:Y:S02]  /*8760*/  UIADD3.X UR23, UPT, UPT, UR21, URZ, URZ, UP4, !UPT ;  /* 0x000000ff15177290 */ /* 0x000fe4000a7fe4ff */
[----:B------:R-:W-:Y:S01]  /*8770*/  UIADD3.X UR25, UPT, UPT, UR21, URZ, URZ, UP5, !UPT ;  /* 0x000000ff15197290 */ /* 0x000fe2000affe4ff */
[----:B------:R-:W-:Y:S01]  /*8780*/  UMOV UR18, 0x0 ;  /* 0x0000000000127882 */ /* 0x000fe20000000000 */
[----:B------:R-:W-:Y:S01]  /*8790*/  UMOV UR19, 0x4100910 ;  /* 0x0410091000137882 */ /* 0x000fe20000000000 */
[----:B------:R-:W-:Y:S01]  /*87a0*/  UMOV UR15, 0x40004040 ;  /* 0x40004040000f7882 */ /* 0x000fe20000000000 */
[----:B------:R-:W-:Y:S01]  /*87b0*/  UMOV UR17, 0x40004040 ;  /* 0x4000404000117882 */ /* 0x000fe20000000000 */
[----:B------:R-:W-:Y:S01]  /*87c0*/  UIADD3.X UR67, UPT, UPT, UR11, URZ, URZ, UP6, !UPT ;  /* 0x000000ff0b437290 */ /* 0x000fe2000b7fe4ff */
[----:B------:R1:W-:Y:S01]  /*87d0*/  UTCHMMA gdesc[UR14], gdesc[UR16], tmem[UR27], tmem[UR18], idesc[UR19], UPT ;  /* 0x00ff12100e0075ea */ /* 0x0003e2000b80001b */
[----:B------:R-:W-:Y:S01]  /*87e0*/  UIADD3.X UR31, UPT, UPT, UR21, URZ, URZ, UP3, !UPT ;  /* 0x000000ff151f7290 */ /* 0x000fe20009ffe4ff */
[----:B------:R-:W-:Y:S01]  /*87f0*/  UMOV UR12, 0x0 ;  /* 0x00000000000c7882 */ /* 0x000fe20000000000 */
[----:B------:R-:W-:Y:S01]  /*8800*/  UMOV UR13, 0x4100910 ;  /* 0x04100910000d7882 */ /* 0x000fe20000000000 */
[----:B------:R-:W-:Y:S01]  /*8810*/  UMOV UR46, 0x0 ;  /* 0x00000000002e7882 */ /* 0x000fe20000000000 */
[----:B------:R-:W-:Y:S01]  /*8820*/  UMOV UR47, 0x4100910 ;  /* 0x04100910002f7882 */ /* 0x000fe20000000000 */
        /* <DEDUP_REMOVED lines=19> */
.L_x_8:
[----:B------:R-:W2:Y:S01]  /*8960*/  SYNCS.PHASECHK.TRANS64.TRYWAIT P1, [UR33], R122 ;  /* 0x0000007aff0075a7 */ /* 0x000ea20008021121 */
[----:B------:R-:W-:Y:S01]  /*8970*/  UISETP.GE.AND UP4, UPT, UR6, UR68, UPT ;  /* 0x000000440600728c */ /* 0x000fe2000bf86270 */
[----:B-1----:R-:W-:Y:S01]  /*8980*/  UMOV UR7, UR5 ;  /* 0x0000000500077c82 */ /* 0x002fe20008000000 */
[----:B--2---:R-:W-:Y:S09]  /*8990*/  @!P1 BRA `(.L_x_9) ;  /* 0x0000002800e49947 */ /* 0x004ff20003800000 */
.L_x_16:
[C---:B------:R-:W-:Y:S01]  /*89a0*/  ISETP.GE.AND P1, PT, R3.reuse, UR32, PT ;  /* 0x0000002003007c0c */ /* 0x040fe2000bf26270 */
[----:B------:R-:W-:Y:S01]  /*89b0*/  BAR.SYNC.DEFER_BLOCKING 0x0 ;  /* 0x0000000000007b1d */ /* 0x000fe20000010000 */
[----:B------:R-:W-:Y:S01]  /*89c0*/  PLOP3.LUT P2, PT, PT, PT, UP4, 0x40, 0x4 ;  /* 0x000000000004781c */ /* 0x000fe20003f4e848 */
[----:B------:R-:W-:Y:S01]  /*89d0*/  UIADD3 UR35, UPT, UPT, UR35, 0x1, URZ ;  /* 0x0000000123237890 */ /* 0x000fe2000fffe0ff */
[----:B------:R-:W-:Y:S01]  /*89e0*/  SEL R122, RZ, 0x4, P1 ;  /* 0x00000004ff7a7807 */ /* 0x000fe20000800000 */
[----:B------:R-:W-:Y:S01]  /*89f0*/  UIADD3 UR34, UPT, UPT, UR34, 0x1, URZ ;  /* 0x0000000122227890 */ /* 0x000fe2000fffe0ff */
[----:B------:R-:W-:Y:S01]  /*8a00*/  LOP3.LUT R123, R3, 0x2, RZ, 0xfc, !PT ;  /* 0x00000002037b7812 */ /* 0x000fe200078efcff */
[----:B------:R-:W-:Y:S01]  /*8a10*/  UISETP.GT.AND UP3, UPT, UR35, 0x2, UPT ;  /* 0x000000022300788c */ /* 0x000fe2000bf64270 */
[----:B------:R-:W-:Y:S01]  /*8a20*/  SEL R122, R122, RZ, P2 ;  /* 0x000000ff7a7a7207 */ /* 0x000fe20001000000 */
[----:B------:R-:W-:Y:S01]  /*8a30*/  UIADD3 UR6, UPT, UPT, UR6, 0x1, URZ ;  /* 0x0000000106067890 */ /* 0x000fe2000fffe0ff */
[----:B------:R-:W-:Y:S01]  /*8a40*/  ISETP.GE.AND P2, PT, R123, UR32, PT ;  /* 0x000000207b007c0c */ /* 0x000fe2000bf46270 */
[----:B------:R-:W-:Y:S01]  /*8a50*/  USEL UR35, UR35, URZ, !UP3 ;  /* 0x000000ff23237287 */ /* 0x000fe2000d800000 */
[----:B------:R-:W-:Y:S01]  /*8a60*/  ISETP.GE.AND P3, PT, R233, UR32, PT ;  /* 0x00000020e9007c0c */ /* 0x000fe2000bf66270 */
[----:B------:R-:W-:Y:S01]  /*8a70*/  UISETP.GT.AND UP3, UPT, UR34, 0x1, UPT ;  /* 0x000000012200788c */ /* 0x000fe2000bf64270 */
[----:B------:R-:W-:Y:S01]  /*8a80*/  ISETP.NE.U32.AND P1, PT, R122, RZ, PT ;  /* 0x000000ff7a00720c */ /* 0x000fe20003f25070 */
[----:B------:R-:W-:Y:S01]  /*8a90*/  ULEA UR5, UR35, UR29, 0xe ;  /* 0x0000001d23057291 */ /* 0x000fe2000f8e70ff */
[----:B------:R-:W-:Y:S01]  /*8aa0*/  PLOP3.LUT P4, PT, PT, PT, UP4, 0x40, 0x4 ;  /* 0x000000000004781c */ /* 0x000fe20003f8e848 */
[----:B------:R-:W-:Y:S01]  /*8ab0*/  USEL UR34, UR34, URZ, !UP3 ;  /* 0x000000ff22227287 */ /* 0x000fe2000d800000 */
[----:B------:R-:W-:Y:S01]  /*8ac0*/  SEL R122, RZ, 0x4, P2 ;  /* 0x00000004ff7a7807 */ /* 0x000fe20001000000 */
[----:B------:R-:W-:Y:S01]  /*8ad0*/  UMOV UR33, UR28 ;  /* 0x0000001c00217c82 */ /* 0x000fe20008000000 */
[----:B------:R-:W-:Y:S01]  /*8ae0*/  PLOP3.LUT P5, PT, PT, PT, UP4, 0x40, 0x4 ;  /* 0x000000000004781c */ /* 0x000fe20003fae848 */
[----:B------:R-:W-:Y:S01]  /*8af0*/  VIADD R129, R0, UR5 ;  /* 0x0000000500817c36 */ /* 0x000fe20008000000 */
[----:B------:R-:W-:-:S02]  /*8b00*/  SEL R124, RZ, 0x4, P3 ;  /* 0x00000004ff7c7807 */ /* 0x000fc40001800000 */
[----:B------:R-:W-:Y:S02]  /*8b10*/  SEL R123, R122, RZ, P4 ;  /* 0x000000ff7a7b7207 */ /* 0x000fe40002000000 */
[----:B------:R-:W-:Y:S02]  /*8b20*/  IADD3 R122, P2, PT, R84, UR74, RZ ;  /* 0x0000004a547a7c10 */ /* 0x000fe4000ff5e0ff */
[----:B------:R-:W-:Y:S02]  /*8b30*/  SEL R124, R124, RZ, P5 ;  /* 0x000000ff7c7c7207 */ /* 0x000fe40002800000 */
[----:B------:R-:W-:Y:S02]  /*8b40*/  ISETP.GE.AND P5, PT, R232, UR32, PT ;  /* 0x00000020e8007c0c */ /* 0x000fe4000bfa6270 */
[----:B------:R-:W-:Y:S02]  /*8b50*/  ISETP.NE.U32.AND P3, PT, R123, RZ, PT ;  /* 0x000000ff7b00720c */ /* 0x000fe40003f65070 */
[----:B------:R-:W-:-:S02]  /*8b60*/  IADD3.X R123, PT, PT, R83, UR37, RZ, P2, !PT ;  /* 0x00000025537b7c10 */ /* 0x000fc400097fe4ff */
[----:B------:R-:W-:Y:S02]  /*8b70*/  ISETP.NE.U32.AND P4, PT, R124, RZ, PT ;  /* 0x000000ff7c00720c */ /* 0x000fe40003f85070 */
[----:B------:R-:W-:Y:S01]  /*8b80*/  PLOP3.LUT P2, PT, PT, PT, UP4, 0x40, 0x4 ;  /* 0x000000000004781c */ /* 0x000fe20003f4e848 */
[----:B------:R-:W-:Y:S01]  /*8b90*/  @!PT LDS RZ, [RZ] ;  /* 0x00000000fffff984 */ /* 0x000fe20000000800 */
[----:B------:R-:W-:Y:S01]  /*8ba0*/  @!PT LDS RZ, [RZ] ;  /* 0x00000000fffff984 */ /* 0x000fe20000000800 */
[----:B------:R-:W-:Y:S01]  /*8bb0*/  @!PT LDS RZ, [RZ] ;  /* 0x00000000fffff984 */ /* 0x000fe20000000800 */
[----:B------:R1:W-:Y:S01]  /*8bc0*/  LDGSTS.E [R129], desc[UR38][R122.64], P1 ;  /* 0x000000007a817fae */ /* 0x0003e200089a1026 */
[----:B------:R-:W-:Y:S02]  /*8bd0*/  SEL R124, RZ, 0x4, P5 ;  /* 0x00000004ff7c7807 */ /* 0x000fe40002800000 */
[----:B------:R-:W-:Y:S02]  /*8be0*/  ISETP.GE.AND P5, PT, R252, UR32, PT ;  /* 0x00000020fc007c0c */ /* 0x000fe4000bfa6270 */
[----:B------:R-:W-:Y:S02]  /*8bf0*/  SEL R124, R124, RZ, P2 ;  /* 0x000000ff7c7c7207 */ /* 0x000fe40001000000 */
[----:B------:R-:W-:-:S02]  /*8c00*/  ISETP.GE.AND P2, PT, R251, UR32, PT ;  /* 0x00000020fb007c0c */ /* 0x000fc4000bf46270 */
[----:B------:R-:W-:Y:S02]  /*8c10*/  PLOP3.LUT P1, PT, PT, PT, UP4, 0x40, 0x4 ;  /* 0x000000000004781c */ /* 0x000fe40003f2e848 */
[----:B------:R-:W-:Y:S02]  /*8c20*/  SEL R125, RZ, 0x4, P5 ;  /* 0x00000004ff7d7807 */ /* 0x000fe40002800000 */
[----:B-1----:R-:W-:Y:S02]  /*8c30*/  IADD3 R122, P6, PT, R82, UR74, RZ ;  /* 0x0000004a527a7c10 */ /* 0x002fe4000ffde0ff */
[----:B------:R-:W-:Y:S02]  /*8c40*/  SEL R126, RZ, 0x4, P2 ;  /* 0x00000004ff7e7807 */ /* 0x000fe40001000000 */
[----:B------:R-:W-:Y:S02]  /*8c50*/  IADD3.X R123, PT, PT, R81, UR37, RZ, P6, !PT ;  /* 0x00000025517b7c10 */ /* 0x000fe4000b7fe4ff */
[----:B------:R-:W-:-:S02]  /*8c60*/  PLOP3.LUT P6, PT, PT, PT, UP4, 0x40, 0x4 ;  /* 0x000000000004781c */ /* 0x000fc40003fce848 */
[----:B------:R-:W-:Y:S01]  /*8c70*/  ISETP.NE.U32.AND P5, PT, R124, RZ, PT ;  /* 0x000000ff7c00720c */ /* 0x000fe20003fa5070 */
[----:B------:R1:W-:Y:S01]  /*8c80*/  LDGSTS.E [R129+0x8], desc[UR38][R122.64], P3 ;  /* 0x000080007a817fae */ /* 0x0003e200099a1026 */
[----:B------:R-:W-:Y:S02]  /*8c90*/  SEL R127, R125, RZ, P1 ;  /* 0x000000ff7d7f7207 */ /* 0x000fe40000800000 */
[----:B------:R-:W-:Y:S02]  /*8ca0*/  IADD3 R124, P1, PT, R116, UR74, RZ ;  /* 0x0000004a747c7c10 */ /* 0x000fe4000ff3e0ff */
[----:B------:R-:W-:Y:S02]  /*8cb0*/  SEL R128, R126, RZ, P6 ;  /* 0x000000ff7e807207 */ /* 0x000fe40003000000 */
[----:B------:R-:W-:Y:S02]  /*8cc0*/  IADD3 R126, P6, PT, R114, UR74, RZ ;  /* 0x0000004a727e7c10 */ /* 0x000fe4000ffde0ff */
[----:B------:R-:W-:-:S02]  /*8cd0*/  IADD3.X R125, PT, PT, R115, UR37, RZ, P1, !PT ;  /* 0x00000025737d7c10 */ /* 0x000fc40008ffe4ff */
[----:B------:R-:W-:Y:S02]  /*8ce0*/  ISETP.NE.U32.AND P1, PT, R127, RZ, PT ;  /* 0x000000ff7f00720c */ /* 0x000fe40003f25070 */
[----:B------:R-:W-:Y:S01]  /*8cf0*/  IADD3.X R127, PT, PT, R113, UR37, RZ, P6, !PT ;  /* 0x00000025717f7c10 */ /* 0x000fe2000b7fe4ff */
[----:B------:R-:W-:Y:S01]  /*8d00*/  LDGSTS.E [R129+0x2000], desc[UR38][R124.64], P4 ;  /* 0x020000007c817fae */ /* 0x000fe2000a1a1026 */
[----:B-1----:R-:W-:Y:S02]  /*8d10*/  IADD3 R122, P6, PT, R80, UR74, RZ ;  /* 0x0000004a507a7c10 */ /* 0x002fe4000ffde0ff */
[----:B------:R-:W-:Y:S01]  /*8d20*/  LOP3.LUT R149, R3, 0x8, RZ, 0xfc, !PT ;  /* 0x0000000803957812 */ /* 0x000fe200078efcff */
[----:B------:R1:W-:Y:S01]  /*8d30*/  LDGSTS.E [R129+0x2008], desc[UR38][R126.64], P5 ;  /* 0x020080007e817fae */ /* 0x0003e2000a9a1026 */
[----:B------:R-:W-:Y:S02]  /*8d40*/  ISETP.GE.AND P5, PT, R231, UR32, PT ;  /* 0x00000020e7007c0c */ /* 0x000fe4000bfa6270 */
[----:B------:R-:W-:-:S02]  /*8d50*/  ISETP.NE.U32.AND P2, PT, R128, RZ, PT ;  /* 0x000000ff8000720c */ /* 0x000fc40003f45070 */
[----:B------:R-:W-:Y:S02]  /*8d60*/  ISETP.GE.AND P4, PT, R230, UR32, PT ;  /* 0x00000020e6007c0c */ /* 0x000fe4000bf86270 */
[----:B------:R-:W-:Y:S02]  /*8d70*/  PLOP3.LUT P3, PT, PT, PT, UP4, 0x40, 0x4 ;  /* 0x000000000004781c */ /* 0x000fe40003f6e848 */
[----:B------:R-:W-:Y:S02]  /*8d80*/  SEL R128, RZ, 0x4, P5 ;  /* 0x00000004ff807807 */ /* 0x000fe40002800000 */
[----:B------:R-:W-:Y:S01]  /*8d90*/  IADD3.X R123, PT, PT, R79, UR37, RZ, P6, !PT ;  /* 0x000000254f7b7c10 */ /* 0x000fe2000b7fe4ff */
[----:B-1----:R-:W-:Y:S01]  /*8da0*/  VIADD R129, R227, UR5 ;  /* 0x00000005e3817c36 */ /* 0x002fe20008000000 */
[----:B------:R-:W-:Y:S02]  /*8db0*/  ISETP.GE.AND P6, PT, R149, UR32, PT ;  /* 0x0000002095007c0c */ /* 0x000fe4000bfc6270 */
[----:B------:R-:W-:-:S02]  /*8dc0*/  PLOP3.LUT P5, PT, PT, PT, UP4, 0x40, 0x4 ;  /* 0x000000000004781c */ /* 0x000fc40003fae848 */
[----:B------:R-:W-:Y:S01]  /*8dd0*/  SEL R149, RZ, 0x4, P4 ;  /* 0x00000004ff957807 */ /* 0x000fe20002000000 */
[----:B------:R1:W-:Y:S01]  /*8de0*/  LDGSTS.E [R129], desc[UR38][R122.64], P1 ;  /* 0x000000007a817fae */ /* 0x0003e200089a1026 */
[----:B------:R-:W-:Y:S02]  /*8df0*/  SEL R128, R128, RZ, P3 ;  /* 0x000000ff80807207 */ /* 0x000fe40001800000 */
[----:B------:R-:W-:Y:S02]  /*8e00*/  PLOP3.LUT P3, PT, PT, PT, UP4, 0x40, 0x4 ;  /* 0x000000000004781c */ /* 0x000fe40003f6e848 */
[----:B------:R-:W-:Y:S02]  /*8e10*/  SEL R125, RZ, 0x4, P6 ;  /* 0x00000004ff7d7807 */ /* 0x000fe40003000000 */
[----:B------:R-:W-:Y:S02]  /*8e20*/  SEL R149, R149, RZ, P5 ;  /* 0x000000ff95957207 */ /* 0x000fe40002800000 */
[----:B------:R-:W-:-:S02]  /*8e30*/  ISETP.NE.U32.AND P5, PT, R128, RZ, PT ;  /* 0x000000ff8000720c */ /* 0x000fc40003fa5070 */
[----:B------:R-:W-:Y:S02]  /*8e40*/  IADD3 R124, P4, PT, R78, UR74, RZ ;  /* 0x0000004a4e7c7c10 */ /* 0x000fe4000ff9e0ff */
[----:B------:R-:W-:Y:S02]  /*8e50*/  SEL R127, R125, RZ, P3 ;  /* 0x000000ff7d7f7207 */ /* 0x000fe40001800000 */
[----:B------:R-:W-:Y:S02]  /*8e60*/  IADD3 R126, P6, PT, R112, UR74, RZ ;  /* 0x0000004a707e7c10 */ /* 0x000fe4000ffde0ff */
[----:B------:R-:W-:Y:S02]  /*8e70*/  IADD3.X R125, PT, PT, R77, UR37, RZ, P4, !PT ;  /* 0x000000254d7d7c10 */ /* 0x000fe4000a7fe4ff */
[----:B------:R-:W-:Y:S02]  /*8e80*/  ISETP.NE.U32.AND P4, PT, R127, RZ, PT ;  /* 0x000000ff7f00720c */ /* 0x000fe40003f85070 */
[----:B------:R-:W-:Y:S01]  /*8e90*/  LOP3.LUT R150, R3, 0xa, RZ, 0xfc, !PT ;  /* 0x0000000a03967812 */ /* 0x000fe200078efcff */
[----:B------:R2:W-:Y:S01]  /*8ea0*/  LDGSTS.E [R129+0x8], desc[UR38][R124.64], P2 ;  /* 0x000080007c817fae */ /* 0x0005e200091a1026 */
[----:B------:R-:W-:-:S02]  /*8eb0*/  IADD3.X R127, PT, PT, R111, UR37, RZ, P6, !PT ;  /* 0x000000256f7f7c10 */ /* 0x000fc4000b7fe4ff */
[----:B------:R-:W-:Y:S02]  /*8ec0*/  ISETP.GE.AND P1, PT, R150, UR32, PT ;  /* 0x0000002096007c0c */ /* 0x000fe4000bf26270 */
[----:B------:R-:W-:Y:S01]  /*8ed0*/  PLOP3.LUT P2, PT, PT, PT, UP4, 0x40, 0x4 ;  /* 0x000000000004781c */ /* 0x000fe20003f4e848 */
[----:B------:R3:W-:Y:S01]  /*8ee0*/  LDGSTS.E [R129+0x2000], desc[UR38][R126.64], P5 ;  /* 0x020000007e817fae */ /* 0x0007e2000a9a1026 */
[----:B-1----:R-:W-:Y:S02]  /*8ef0*/  IADD3 R122, P5, PT, R110, UR74, RZ ;  /* 0x0000004a6e7a7c10 */ /* 0x002fe4000ffbe0ff */
[----:B------:R-:W-:Y:S02]  /*8f00*/  ISETP.GE.AND P6, PT, R245, UR32, PT ;  /* 0x00000020f5007c0c */ /* 0x000fe4000bfc6270 */
[----:B------:R-:W-:Y:S02]  /*8f10*/  SEL R128, RZ, 0x4, P1 ;  /* 0x00000004ff807807 */ /* 0x000fe40000800000 */
[----:B------:R-:W-:-:S02]  /*8f20*/  ISETP.NE.U32.AND P3, PT, R149, RZ, PT ;  /* 0x000000ff9500720c */ /* 0x000fc40003f65070 */
[----:B------:R-:W-:Y:S02]  /*8f30*/  ISETP.GE.AND P1, PT, R244, UR32, PT ;  /* 0x00000020f4007c0c */ /* 0x000fe4000bf26270 */
[----:B------:R-:W-:Y:S02]  /*8f40*/  IADD3.X R123, PT, PT, R109, UR37, RZ, P5, !PT ;  /* 0x000000256d7b7c10 */ /* 0x000fe4000affe4ff */
[----:B------:R-:W-:Y:S02]  /*8f50*/  PLOP3.LUT P5, PT, PT, PT, UP4, 0x40, 0x4 ;  /* 0x000000000004781c */ /* 0x000fe40003fae848 */
[----:B------:R-:W-:Y:S02]  /*8f60*/  SEL R149, RZ, 0x4, P6 ;  /* 0x00000004ff957807 */ /* 0x000fe40003000000 */
[----:B------:R-:W-:Y:S02]  /*8f70*/  SEL R128, R128, RZ, P2 ;  /* 0x000000ff80807207 */ /* 0x000fe40001000000 */
[----:B------:R-:W-:Y:S01]  /*8f80*/  PLOP3.LUT P2, PT, PT, PT, UP4, 0x40, 0x4 ;  /* 0x000000000004781c */ /* 0x000fe20003f4e848 */
[----:B------:R1:W-:Y:S01]  /*8f90*/  LDGSTS.E [R129+0x2008], desc[UR38][R122.64], P3 ;  /* 0x020080007a817fae */ /* 0x0003e200099a1026 */
[----:B--2---:R-:W-:-:S02]  /*8fa0*/  SEL R125, RZ, 0x4, P1 ;  /* 0x00000004ff7d7807 */ /* 0x004fc40000800000 */
[----:B------:R-:W-:Y:S02]  /*8fb0*/  IADD3 R124, P1, PT, R76, UR74, RZ ;  /* 0x0000004a4c7c7c10 */ /* 0x000fe4000ff3e0ff */
[----:B------:R-:W-:Y:S02]  /*8fc0*/  SEL R149, R149, RZ, P5 ;  /* 0x000000ff95957207 */ /* 0x000fe40002800000 */
[----:B------:R-:W-:Y:S02]  /*8fd0*/  ISETP.NE.U32.AND P5, PT, R128, RZ, PT ;  /* 0x000000ff8000720c */ /* 0x000fe40003fa5070 */
[----:B---3--:R-:W-:Y:S02]  /*8fe0*/  SEL R127, R125, RZ, P2 ;  /* 0x000000ff7d7f7207 */ /* 0x008fe40001000000 */
[----:B------:R-:W-:Y:S02]  /*8ff0*/  IADD3 R126, P6, PT, R74, UR74, RZ ;  /* 0x0000004a4a7e7c10 */ /* 0x000fe4000ffde0ff */
[----:B------:R-:W-:-:S02]  /*9000*/  IADD3.X R125, PT, PT, R75, UR37, RZ, P1, !PT ;  /* 0x000000254b7d7c10 */ /* 0x000fc40008ffe4ff */
[----:B------:R-:W-:Y:S02]  /*9010*/  LOP3.LUT R151, R3, 0xc, RZ, 0xfc, !PT ;  /* 0x0000000c03977812 */ /* 0x000fe400078efcff */
[----:B------:R-:W-:Y:S01]  /*9020*/  ISETP.NE.U32.AND P1, PT, R149, RZ, PT ;  /* 0x000000ff9500720c */ /* 0x000fe20003f25070 */
[----:B------:R-:W-:Y:S01]  /*9030*/  VIADD R149, R226, UR5 ;  /* 0x00000005e2957c36 */ /* 0x000fe20008000000 */
[----:B------:R-:W-:Y:S02]  /*9040*/  ISETP.NE.U32.AND P2, PT, R127, RZ, PT ;  /* 0x000000ff7f00720c */ /* 0x000fe40003f45070 */
[----:B------:R-:W-:Y:S02]  /*9050*/  IADD3.X R127, PT, PT, R73, UR37, RZ, P6, !PT ;  /* 0x00000025497f7c10 */ /* 0x000fe4000b7fe4ff */
[----:B-1----:R-:W-:Y:S01]  /*9060*/  IADD3 R122, P6, PT, R108, UR74, RZ ;  /* 0x0000004a6c7a7c10 */ /* 0x002fe2000ffde0ff */
[----:B------:R-:W-:Y:S01]  /*9070*/  LDGSTS.E [R149], desc[UR38][R124.64], P4 ;  /* 0x000000007c957fae */ /* 0x000fe2000a1a1026 */
[----:B------:R-:W-:-:S02]  /*9080*/  ISETP.GE.AND P3, PT, R151, UR32, PT ;  /* 0x0000002097007c0c */ /* 0x000fc4000bf66270 */
[----:B------:R-:W-:Y:S01]  /*9090*/  LOP3.LUT R150, R3, 0xe, RZ, 0xfc, !PT ;  /* 0x0000000e03967812 */ /* 0x000fe200078efcff */
[----:B------:R1:W-:Y:S01]  /*90a0*/  LDGSTS.E [R149+0x8], desc[UR38][R126.64], P5 ;  /* 0x000080007e957fae */ /* 0x0003e2000a9a1026 */
[----:B------:R-:W-:Y:S02]  /*90b0*/  PLOP3.LUT P4, PT, PT, PT, UP4, 0x40, 0x4 ;  /* 0x000000000004781c */ /* 0x000fe40003f8e848 */
[----:B------:R-:W-:Y:S02]  /*90c0*/  IADD3.X R123, PT, PT, R107, UR37, RZ, P6, !PT ;  /* 0x000000256b7b7c10 */ /* 0x000fe4000b7fe4ff */
[----:B------:R-:W-:Y:S02]  /*90d0*/  SEL R128, RZ, 0x4, P3 ;  /* 0x00000004ff807807 */ /* 0x000fe40001800000 */
[----:B------:R-:W-:Y:S01]  /*90e0*/  ISETP.GE.AND P6, PT, R243, UR32, PT ;  /* 0x00000020f3007c0c */ /* 0x000fe2000bfc6270 */
[----:B------:R2:W-:Y:S01]  /*90f0*/  LDGSTS.E [R149+0x2000], desc[UR38][R122.64], P1 ;  /* 0x020000007a957fae */ /* 0x0005e200089a1026 */
[----:B------:R-:W-:-:S02]  /*9100*/  ISETP.GE.AND P5, PT, R150, UR32, PT ;  /* 0x0000002096007c0c */ /* 0x000fc4000bfa6270 */
[----:B------:R-:W-:Y:S02]  /*9110*/  SEL R128, R128, RZ, P4 ;  /* 0x000000ff80807207 */ /* 0x000fe40002000000 */
[----:B------:R-:W-:Y:S02]  /*9120*/  PLOP3.LUT P4, PT, PT, PT, UP4, 0x40, 0x4 ;  /* 0x000000000004781c */ /* 0x000fe40003f8e848 */
[----:B-1----:R-:W-:Y:S02]  /*9130*/  SEL R126, RZ, 0x4, P6 ;  /* 0x00000004ff7e7807 */ /* 0x002fe40003000000 */
[----:B------:R-:W-:Y:S02]  /*9140*/  PLOP3.LUT P3, PT, PT, PT, UP4, 0x40, 0x4 ;  /* 0x000000000004781c */ /* 0x000fe40003f6e848 */
[----:B------:R-:W-:Y:S02]  /*9150*/  SEL R129, RZ, 0x4, P5 ;  /* 0x00000004ff817807 */ /* 0x000fe40002800000 */
[----:B------:R-:W-:-:S02]  /*9160*/  SEL R127, R126, RZ, P4 ;  /* 0x000000ff7e7f7207 */ /* 0x000fc40002000000 */
[----:B------:R-:W-:Y:S02]  /*9170*/  IADD3 R126, P4, PT, R72, UR74, RZ ;  /* 0x0000004a487e7c10 */ /* 0x000fe4000ff9e0ff */
[----:B------:R-:W-:Y:S02]  /*9180*/  IADD3 R124, P5, PT, R106, UR74, RZ ;  /* 0x0000004a6a7c7c10 */ /* 0x000fe4000ffbe0ff */
[----:B------:R-:W-:Y:S02]  /*9190*/  SEL R129, R129, RZ, P3 ;  /* 0x000000ff81817207 */ /* 0x000fe40001800000 */
[----:B------:R-:W-:Y:S02]  /*91a0*/  ISETP.NE.U32.AND P3, PT, R128, RZ, PT ;  /* 0x000000ff8000720c */ /* 0x000fe40003f65070 */
[----:B------:R-:W-:Y:S02]  /*91b0*/  ISETP.NE.U32.AND P1, PT, R127, RZ, PT ;  /* 0x000000ff7f00720c */ /* 0x000fe40003f25070 */
[----:B------:R-:W-:-:S02]  /*91c0*/  IADD3.X R127, PT, PT, R71, UR37, RZ, P4, !PT ;  /* 0x00000025477f7c10 */ /* 0x000fc4000a7fe4ff */
[----:B------:R-:W-:Y:S02]  /*91d0*/  ISETP.GE.AND P4, PT, R242, UR32, PT ;  /* 0x00000020f2007c0c */ /* 0x000fe4000bf86270 */
[----:B------:R-:W-:Y:S02]  /*91e0*/  IADD3.X R125, PT, PT, R105, UR37, RZ, P5, !PT ;  /* 0x00000025697d7c10 */ /* 0x000fe4000affe4ff */
[----:B------:R-:W-:Y:S02]  /*91f0*/  LOP3.LUT R150, R3, 0x10, RZ, 0xfc, !PT ;  /* 0x0000001003967812 */ /* 0x000fe400078efcff */
[----:B------:R-:W-:Y:S01]  /*9200*/  SEL R128, RZ, 0x4, P4 ;  /* 0x00000004ff807807 */ /* 0x000fe20002000000 */
[----:B------:R1:W-:Y:S01]  /*9210*/  LDGSTS.E [R149+0x2008], desc[UR38][R124.64], P2 ;  /* 0x020080007c957fae */ /* 0x0003e200091a1026 */
[----:B------:R-:W-:Y:S01]  /*9220*/  ISETP.NE.U32.AND P5, PT, R129, RZ, PT ;  /* 0x000000ff8100720c */ /* 0x000fe20003fa5070 */
[----:B------:R-:W-:Y:S01]  /*9230*/  VIADD R129, R225, UR5 ;  /* 0x00000005e1817c36 */ /* 0x000fe20008000000 */
[----:B--2---:R-:W-:-:S02]  /*9240*/  IADD3 R122, P4, PT, R70, UR74, RZ ;  /* 0x0000004a467a7c10 */ /* 0x004fc4000ff9e0ff */
[----:B------:R-:W-:Y:S02]  /*9250*/  ISETP.GE.AND P6, PT, R150, UR32, PT ;  /* 0x0000002096007c0c */ /* 0x000fe4000bfc6270 */
[----:B------:R-:W-:Y:S01]  /*9260*/  LOP3.LUT R150, R3, 0x12, RZ, 0xfc, !PT ;  /* 0x0000001203967812 */ /* 0x000fe200078efcff */
[----:B------:R2:W-:Y:S01]  /*9270*/  LDGSTS.E [R129], desc[UR38][R126.64], P3 ;  /* 0x000000007e817fae */ /* 0x0005e200099a1026 */
[----:B------:R-:W-:Y:S02]  /*9280*/  PLOP3.LUT P2, PT, PT, PT, UP4, 0x40, 0x4 ;  /* 0x000000000004781c */ /* 0x000fe40003f4e848 */
[----:B------:R-:W-:Y:S02]  /*9290*/  IADD3.X R123, PT, PT, R69, UR37, RZ, P4, !PT ;  /* 0x00000025457b7c10 */ /* 0x000fe4000a7fe4ff */
[----:B------:R-:W-:Y:S02]  /*92a0*/  ISETP.GE.AND P4, PT, R150, UR32, PT ;  /* 0x0000002096007c0c */ /* 0x000fe4000bf86270 */
[----:B------:R-:W-:Y:S01]  /*92b0*/  SEL R128, R128, RZ, P2 ;  /* 0x000000ff80807207 */ /* 0x000fe20001000000 */
[----:B------:R3:W-:Y:S01]  /*92c0*/  LDGSTS.E [R129+0x8], desc[UR38][R122.64], P5 ;  /* 0x000080007a817fae */ /* 0x0007e2000a9a1026 */
[----:B------:R-:W-:-:S02]  /*92d0*/  PLOP3.LUT P3, PT, PT, PT, UP4, 0x40, 0x4 ;  /* 0x000000000004781c */ /* 0x000fc40003f6e848 */
[----:B-1----:R-:W-:Y:S02]  /*92e0*/  SEL R124, RZ, 0x4, P6 ;  /* 0x00000004ff7c7807 */ /* 0x002fe40003000000 */
[----:B------:R-:W-:Y:S02]  /*92f0*/  PLOP3.LUT P6, PT, PT, PT, UP4, 0x40, 0x4 ;  /* 0x000000000004781c */ /* 0x000fe40003fce848 */
[----:B------:R-:W-:Y:S02]  /*9300*/  SEL R125, RZ, 0x4, P4 ;  /* 0x00000004ff7d7807 */ /* 0x000fe40002000000 */
[----:B------:R-:W-:Y:S02]  /*9310*/  ISETP.NE.U32.AND P2, PT, R128, RZ, PT ;  /* 0x000000ff8000720c */ /* 0x000fe40003f45070 */
[----:B--2---:R-:W-:Y:S02]  /*9320*/  SEL R127, R124, RZ, P3 ;  /* 0x000000ff7c7f7207 */ /* 0x004fe40001800000 */
[----:B------:R-:W-:-:S02]  /*9330*/  IADD3 R124, P3, PT, R104, UR74, RZ ;  /* 0x0000004a687c7c10 */ /* 0x000fc4000ff7e0ff */
[----:B------:R-:W-:Y:S02]  /*9340*/  SEL R128, R125, RZ, P6 ;  /* 0x000000ff7d807207 */ /* 0x000fe40003000000 */
[----:B------:R-:W-:Y:S02]  /*9350*/  IADD3 R126, P6, PT, R102, UR74, RZ ;  /* 0x0000004a667e7c10 */ /* 0x000fe4000ffde0ff */
[----:B------:R-:W-:Y:S02]  /*9360*/  IADD3.X R125, PT, PT, R103, UR37, RZ, P3, !PT ;  /* 0x00000025677d7c10 */ /* 0x000fe40009ffe4ff */
[----:B------:R-:W-:Y:S02]  /*9370*/  ISETP.NE.U32.AND P3, PT, R127, RZ, PT ;  /* 0x000000ff7f00720c */ /* 0x000fe40003f65070 */
[----:B------:R-:W-:Y:S01]  /*9380*/  IADD3.X R127, PT, PT, R101, UR37, RZ, P6, !PT ;  /* 0x00000025657f7c10 */ /* 0x000fe2000b7fe4ff */
[----:B------:R-:W-:Y:S01]  /*9390*/  LDGSTS.E [R129+0x2000], desc[UR38][R124.64], P1 ;  /* 0x020000007c817fae */ /* 0x000fe200089a1026 */
[----:B------:R-:W-:-:S02]  /*93a0*/  ISETP.GE.AND P5, PT, R241, UR32, PT ;  /* 0x00000020f1007c0c */ /* 0x000fc4000bfa6270 */
[----:B---3--:R-:W-:Y:S01]  /*93b0*/  IADD3 R122, P6, PT, R68, UR74, RZ ;  /* 0x0000004a447a7c10 */ /* 0x008fe2000ffde0ff */
[----:B------:R1:W-:Y:S01]  /*93c0*/  LDGSTS.E [R129+0x2008], desc[UR38][R126.64], P2 ;  /* 0x020080007e817fae */ /* 0x0003e200091a1026 */
[----:B------:R-:W-:Y:S02]  /*93d0*/  ISETP.NE.U32.AND P4, PT, R128, RZ, PT ;  /* 0x000000ff8000720c */ /* 0x000fe40003f85070 */
[----:B------:R-:W-:Y:S02]  /*93e0*/  ISETP.GE.AND P2, PT, R240, UR32, PT ;  /* 0x00000020f0007c0c */ /* 0x000fe4000bf46270 */
[----:B------:R-:W-:Y:S02]  /*93f0*/  LOP3.LUT R150, R3, 0x14, RZ, 0xfc, !PT ;  /* 0x0000001403967812 */ /* 0x000fe400078efcff */
[----:B------:R-:W-:Y:S02]  /*9400*/  PLOP3.LUT P1, PT, PT, PT, UP4, 0x40, 0x4 ;  /* 0x000000000004781c */ /* 0x000fe40003f2e848 */
[----:B------:R-:W-:-:S02]  /*9410*/  SEL R128, RZ, 0x4, P5 ;  /* 0x00000004ff807807 */ /* 0x000fc40002800000 */
[----:B------:R-:W-:Y:S01]  /*9420*/  IADD3.X R123, PT, PT, R67, UR37, RZ, P6, !PT ;  /* 0x00000025437b7c10 */ /* 0x000fe2000b7fe4ff */
[----:B-1----:R-:W-:Y:S01]  /*9430*/  VIADD R129, R224, UR5 ;  /* 0x00000005e0817c36 */ /* 0x002fe20008000000 */
[----:B------:R-:W-:Y:S02]  /*9440*/  PLOP3.LUT P5, PT, PT, PT, UP4, 0x40, 0x4 ;  /* 0x000000000004781c */ /* 0x000fe40003fae848 */
[----:B------:R-:W-:Y:S02]  /*9450*/  ISETP.GE.AND P6, PT, R150, UR32, PT ;  /* 0x0000002096007c0c */ /* 0x000fe4000bfc6270 */
[----:B------:R-:W-:Y:S01]  /*9460*/  SEL R149, RZ, 0x4, P2 ;  /* 0x00000004ff957807 */ /* 0x000fe20001000000 */
[----:B------:R1:W-:Y:S01]  /*9470*/  LDGSTS.E [R129], desc[UR38][R122.64], P3 ;  /* 0x000000007a817fae */ /* 0x0003e200099a1026 */
[----:B------:R-:W-:Y:S02]  /*9480*/  SEL R128, R128, RZ, P1 ;  /* 0x000000ff80807207 */ /* 0x000fe40000800000 */
[----:B------:R-:W-:-:S02]  /*9490*/  PLOP3.LUT P1, PT, PT, PT, UP4, 0x40, 0x4 ;  /* 0x000000000004781c */ /* 0x000fc40003f2e848 */
[----:B------:R-:W-:Y:S02]  /*94a0*/  SEL R125, RZ, 0x4, P6 ;  /* 0x00000004ff7d7807 */ /* 0x000fe40003000000 */
[----:B------:R-:W-:Y:S02]  /*94b0*/  SEL R149, R149, RZ, P5 ;  /* 0x000000ff95957207 */ /* 0x000fe40002800000 */
[----:B------:R-:W-:Y:S02]  /*94c0*/  ISETP.NE.U32.AND P5, PT, R128, RZ, PT ;  /* 0x000000ff8000720c */ /* 0x000fe40003fa5070 */
[----:B------:R-:W-:Y:S02]  /*94d0*/  IADD3 R124, P2, PT, R66, UR74, RZ ;  /* 0x0000004a427c7c10 */ /* 0x000fe4000ff5e0ff */
[----:B------:R-:W-:Y:S02]  /*94e0*/  SEL R127, R125, RZ, P1 ;  /* 0x000000ff7d7f7207 */ /* 0x000fe40000800000 */
[----:B------:R-:W-:-:S02]  /*94f0*/  IADD3 R126, P6, PT, R100, UR74, RZ ;  /* 0x0000004a647e7c10 */ /* 0x000fc4000ffde0ff */
[----:B------:R-:W-:Y:S02]  /*9500*/  IADD3.X R125, PT, PT, R65, UR37, RZ, P2, !PT ;  /* 0x00000025417d7c10 */ /* 0x000fe400097fe4ff */
[----:B------:R-:W-:Y:S02]  /*9510*/  ISETP.NE.U32.AND P2, PT, R127, RZ, PT ;  /* 0x000000ff7f00720c */ /* 0x000fe40003f45070 */
[----:B------:R-:W-:Y:S01]  /*9520*/  IADD3.X R127, PT, PT, R99, UR37, RZ, P6, !PT ;  /* 0x00000025637f7c10 */ /* 0x000fe2000b7fe4ff */
[----:B------:R2:W-:Y:S01]  /*9530*/  LDGSTS.E [R129+0x8], desc[UR38][R124.64], P4 ;  /* 0x000080007c817fae */ /* 0x0005e2000a1a1026 */
[----:B------:R-:W-:Y:S02]  /*9540*/  LOP3.LUT R150, R3, 0x16, RZ, 0xfc, !PT ;  /* 0x0000001603967812 */ /* 0x000fe400078efcff */
[----:B------:R-:W-:Y:S01]  /*9550*/  ISETP.GE.AND P6, PT, R239, UR32, PT ;  /* 0x00000020ef007c0c */ /* 0x000fe2000bfc6270 */
[----:B------:R3:W-:Y:S01]  /*9560*/  LDGSTS.E [R129+0x2000], desc[UR38][R126.64], P5 ;  /* 0x020000007e817fae */ /* 0x0007e2000a9a1026 */
[----:B------:R-:W-:-:S02]  /*9570*/  ISETP.GE.AND P3, PT, R150, UR32, PT ;  /* 0x0000002096007c0c */ /* 0x000fc4000bf66270 */
[----:B-1----:R-:W-:Y:S01]  /*9580*/  IADD3 R122, P5, PT, R98, UR74, RZ ;  /* 0x0000004a627a7c10 */ /* 0x002fe2000ffbe0ff */
[----:B------:R-:W1:Y:S01]  /*9590*/  S2R R150, SR_TID.X ;  /* 0x0000000000967919 */ /* 0x000e620000002100 */
[----:B------:R-:W-:Y:S02]  /*95a0*/  PLOP3.LUT P4, PT, PT, PT, UP4, 0x40, 0x4 ;  /* 0x000000000004781c */ /* 0x000fe40003f8e848 */
[----:B------:R-:W-:Y:S02]  /*95b0*/  SEL R128, RZ, 0x4, P3 ;  /* 0x00000004ff807807 */ /* 0x000fe40001800000 */
[----:B------:R-:W-:Y:S02]  /*95c0*/  ISETP.NE.U32.AND P1, PT, R149, RZ, PT ;  /* 0x000000ff9500720c */ /* 0x000fe40003f25070 */
[----:B------:R-:W-:Y:S02]  /*95d0*/  IADD3.X R123, PT, PT, R97, UR37, RZ, P5, !PT ;  /* 0x00000025617b7c10 */ /* 0x000fe4000affe4ff */
[----:B------:R-:W-:-:S02]  /*95e0*/  PLOP3.LUT P5, PT, PT, PT, UP4, 0x40, 0x4 ;  /* 0x000000000004781c */ /* 0x000fc40003fae848 */
[----:B------:R-:W-:Y:S02]  /*95f0*/  ISETP.GE.AND P3, PT, R238, UR32, PT ;  /* 0x00000020ee007c0c */ /* 0x000fe4000bf66270 */
[----:B------:R-:W-:Y:S02]  /*9600*/  SEL R149, RZ, 0x4, P6 ;  /* 0x00000004ff957807 */ /* 0x000fe40003000000 */
[----:B------:R-:W-:Y:S02]  /*9610*/  SEL R128, R128, RZ, P4 ;  /* 0x000000ff80807207 */ /* 0x000fe40002000000 */
[----:B------:R-:W-:Y:S01]  /*9620*/  PLOP3.LUT P4, PT, PT, PT, UP4, 0x40, 0x4 ;  /* 0x000000000004781c */ /* 0x000fe20003f8e848 */
[----:B------:R4:W-:Y:S01]  /*9630*/  LDGSTS.E [R129+0x2008], desc[UR38][R122.64], P1 ;  /* 0x020080007a817fae */ /* 0x0009e200089a1026 */
[----:B--2---:R-:W-:Y:S02]  /*9640*/  SEL R125, RZ, 0x4, P3 ;  /* 0x00000004ff7d7807 */ /* 0x004fe40001800000 */
[----:B------:R-:W-:-:S02]  /*9650*/  SEL R149, R149, RZ, P5 ;  /* 0x000000ff95957207 */ /* 0x000fc40002800000 */
[----:B------:R-:W-:Y:S02]  /*9660*/  IADD3 R124, P3, PT, R64, UR74, RZ ;  /* 0x0000004a407c7c10 */ /* 0x000fe4000ff7e0ff */
[----:B------:R-:W-:Y:S02]  /*9670*/  ISETP.NE.U32.AND P5, PT, R128, RZ, PT ;  /* 0x000000ff8000720c */ /* 0x000fe40003fa5070 */
[----:B---3--:R-:W-:Y:S02]  /*9680*/  SEL R127, R125, RZ, P4 ;  /* 0x000000ff7d7f7207 */ /* 0x008fe40002000000 */
[----:B------:R-:W-:Y:S02]  /*9690*/  IADD3 R126, P6, PT, R62, UR74, RZ ;  /* 0x0000004a3e7e7c10 */ /* 0x000fe4000ffde0ff */
[----:B------:R-:W-:Y:S02]  /*96a0*/  IADD3.X R125, PT, PT, R63, UR37, RZ, P3, !PT ;  /* 0x000000253f7d7c10 */ /* 0x000fe40009ffe4ff */
[----:B------:R-:W-:Y:S01]  /*96b0*/  ISETP.NE.U32.AND P3, PT, R149, RZ, PT ;  /* 0x000000ff9500720c */ /* 0x000fe20003f65070 */
[----:B------:R-:W-:Y:S01]  /*96c0*/  VIADD R149, R223, UR5 ;  /* 0x00000005df957c36 */ /* 0x000fe20008000000 */
[----:B------:R-:W-:-:S02]  /*96d0*/  ISETP.NE.U32.AND P4, PT, R127, RZ, PT ;  /* 0x000000ff7f00720c */ /* 0x000fc40003f85070 */
[----:B------:R-:W-:Y:S02]  /*96e0*/  IADD3.X R127, PT, PT, R61, UR37, RZ, P6, !PT ;  /* 0x000000253d7f7c10 */ /* 0x000fe4000b7fe4ff */
[----:B------:R-:W-:Y:S01]  /*96f0*/  ISETP.GE.AND P1, PT, R249, UR32, PT ;  /* 0x00000020f9007c0c */ /* 0x000fe2000bf26270 */
[----:B------:R2:W-:Y:S01]  /*9700*/  LDGSTS.E [R149], desc[UR38][R124.64], P2 ;  /* 0x000000007c957fae */ /* 0x0005e200091a1026 */
[----:B----4-:R-:W-:Y:S02]  /*9710*/  IADD3 R122, P2, PT, R96, UR74, RZ ;  /* 0x0000004a607a7c10 */ /* 0x010fe4000ff5e0ff */
[----:B------:R-:W-:Y:S01]  /*9720*/  ISETP.GE.AND P6, PT, R248, UR32, PT ;  /* 0x00000020f8007c0c */ /* 0x000fe2000bfc6270 */
[----:B------:R3:W-:Y:S01]  /*9730*/  LDGSTS.E [R149+0x8], desc[UR38][R126.64], P5 ;  /* 0x000080007e957fae */ /* 0x0007e2000a9a1026 */
[----:B------:R-:W-:Y:S02]  /*9740*/  PLOP3.LUT P5, PT, PT, PT, UP4, 0x40, 0x4 ;  /* 0x000000000004781c */ /* 0x000fe40003fae848 */
[----:B------:R-:W-:-:S02]  /*9750*/  SEL R128, RZ, 0x4, P1 ;  /* 0x00000004ff807807 */ /* 0x000fc40000800000 */
[----:B------:R-:W-:Y:S02]  /*9760*/  IADD3.X R123, PT, PT, R95, UR37, RZ, P2, !PT ;  /* 0x000000255f7b7c10 */ /* 0x000fe400097fe4ff */
[----:B------:R-:W-:Y:S02]  /*9770*/  PLOP3.LUT P2, PT, PT, PT, UP4, 0x40, 0x4 ;  /* 0x000000000004781c */ /* 0x000fe40003f4e848 */
[----:B------:R-:W-:Y:S01]  /*9780*/  ISETP.GE.AND P1, PT, R237, UR32, PT ;  /* 0x00000020ed007c0c */ /* 0x000fe2000bf26270 */
[----:B------:R-:W-:Y:S01]  /*9790*/  LDGSTS.E [R149+0x2000], desc[UR38][R122.64], P3 ;  /* 0x020000007a957fae */ /* 0x000fe200099a1026 */
[----:B------:R-:W-:Y:S02]  /*97a0*/  SEL R129, RZ, 0x4, P6 ;  /* 0x00000004ff817807 */ /* 0x000fe40003000000 */
[----:B------:R-:W-:Y:S02]  /*97b0*/  SEL R128, R128, RZ, P5 ;  /* 0x000000ff80807207 */ /* 0x000fe40002800000 */
[----:B------:R-:W-:-:S02]  /*97c0*/  PLOP3.LUT P5, PT, PT, PT, UP4, 0x40, 0x4 ;  /* 0x000000000004781c */ /* 0x000fc40003fae848 */
[----:B--2---:R-:W-:Y:S02]  /*97d0*/  SEL R125, RZ, 0x4, P1 ;  /* 0x00000004ff7d7807 */ /* 0x004fe40000800000 */
[----:B------:R-:W-:Y:S02]  /*97e0*/  SEL R129, R129, RZ, P2 ;  /* 0x000000ff81817207 */ /* 0x000fe40001000000 */
[----:B------:R-:W-:Y:S02]  /*97f0*/  ISETP.NE.U32.AND P2, PT, R128, RZ, PT ;  /* 0x000000ff8000720c */ /* 0x000fe40003f45070 */
[----:B------:R-:W-:Y:S02]  /*9800*/  IADD3 R124, P1, PT, R94, UR74, RZ ;  /* 0x0000004a5e7c7c10 */ /* 0x000fe4000ff3e0ff */
[----:B---3--:R-:W-:Y:S02]  /*9810*/  SEL R127, R125, RZ, P5 ;  /* 0x000000ff7d7f7207 */ /* 0x008fe40002800000 */
[----:B------:R-:W-:-:S02]  /*9820*/  IADD3 R126, P6, PT, R132, UR74, RZ ;  /* 0x0000004a847e7c10 */ /* 0x000fc4000ffde0ff */
[----:B------:R-:W-:Y:S02]  /*9830*/  IADD3.X R125, PT, PT, R93, UR37, RZ, P1, !PT ;  /* 0x000000255d7d7c10 */ /* 0x000fe40008ffe4ff */
[----:B------:R-:W-:Y:S01]  /*9840*/  ISETP.NE.U32.AND P5, PT, R129, RZ, PT ;  /* 0x000000ff8100720c */ /* 0x000fe20003fa5070 */
[----:B------:R-:W-:Y:S01]  /*9850*/  VIADD R129, R222, UR5 ;  /* 0x00000005de817c36 */ /* 0x000fe20008000000 */
[----:B------:R-:W-:Y:S01]  /*9860*/  ISETP.NE.U32.AND P1, PT, R127, RZ, PT ;  /* 0x000000ff7f00720c */ /* 0x000fe20003f25070 */
[----:B------:R2:W-:Y:S01]  /*9870*/  LDGSTS.E [R149+0x2008], desc[UR38][R124.64], P4 ;  /* 0x020080007c957fae */ /* 0x0005e2000a1a1026 */
[----:B------:R-:W-:Y:S02]  /*9880*/  IADD3.X R127, PT, PT, R131, UR37, RZ, P6, !PT ;  /* 0x00000025837f7c10 */ /* 0x000fe4000b7fe4ff */
[----:B------:R-:W-:Y:S02]  /*9890*/  PLOP3.LUT P3, PT, PT, PT, UP4, 0x40, 0x4 ;  /* 0x000000000004781c */ /* 0x000fe40003f6e848 */
[----:B-1----:R-:W-:Y:S01]  /*98a0*/  LOP3.LUT R150, R150, 0x3f, RZ, 0xc0, !PT ;  /* 0x0000003f96967812 */ /* 0x002fe200078ec0ff */
[----:B------:R1:W-:Y:S01]  /*98b0*/  LDGSTS.E [R129], desc[UR38][R126.64], P2 ;  /* 0x000000007e817fae */ /* 0x0003e200091a1026 */
[----:B------:R-:W-:-:S02]  /*98c0*/  ISETP.GE.AND P2, PT, R236, UR32, PT ;  /* 0x00000020ec007c0c */ /* 0x000fc4000bf46270 */
[----:B------:R-:W-:Y:S02]  /*98d0*/  LOP3.LUT R151, R2, 0x20, RZ, 0x3c, !PT ;  /* 0x0000002002977812 */ /* 0x000fe400078e3cff */
[----:B------:R-:W-:Y:S01]  /*98e0*/  SEL R128, RZ, 0x4, P2 ;  /* 0x00000004ff807807 */ /* 0x000fe20001000000 */
[----:B--2---:R-:W-:Y:S01]  /*98f0*/  VIADD R149, R221, UR5 ;  /* 0x00000005dd957c36 */ /* 0x004fe20008000000 */
[----:B------:R-:W-:Y:S02]  /*9900*/  IADD3 R124, P4, PT, R130, UR74, RZ ;  /* 0x0000004a827c7c10 */ /* 0x000fe4000ff9e0ff */
[----:B------:R-:W-:Y:S02]  /*9910*/  PLOP3.LUT P2, PT, PT, PT, UP4, 0x40, 0x4 ;  /* 0x000000000004781c */ /* 0x000fe40003f4e848 */
[----:B------:R-:W-:Y:S02]  /*9920*/  IADD3.X R125, PT, PT, R121, UR37, RZ, P4, !PT ;  /* 0x00000025797d7c10 */ /* 0x000fe4000a7fe4ff */
[----:B-1----:R-:W-:-:S02]  /*9930*/  IADD3 R126, P6, PT, R92, UR74, RZ ;  /* 0x0000004a5c7e7c10 */ /* 0x002fc4000ffde0ff */
[----:B------:R-:W-:Y:S01]  /*9940*/  ISETP.GE.AND P4, PT, R247, UR32, PT ;  /* 0x00000020f7007c0c */ /* 0x000fe2000bf86270 */
[----:B------:R1:W-:Y:S01]  /*9950*/  LDGSTS.E [R129+0x8], desc[UR38][R124.64], P5 ;  /* 0x000080007c817fae */ /* 0x0003e2000a9a1026 */
[----:B------:R-:W-:Y:S02]  /*9960*/  IADD3.X R127, PT, PT, R91, UR37, RZ, P6, !PT ;  /* 0x000000255b7f7c10 */ /* 0x000fe4000b7fe4ff */
[----:B------:R-:W-:Y:S02]  /*9970*/  ISETP.GE.AND P6, PT, R246, UR32, PT ;  /* 0x00000020f6007c0c */ /* 0x000fe4000bfc6270 */
[----:B------:R-:W-:Y:S01]  /*9980*/  SEL R122, RZ, 0x4, P4 ;  /* 0x00000004ff7a7807 */ /* 0x000fe20002000000 */
[----:B------:R-:W-:Y:S01]  /*9990*/  LDGSTS.E [R129+0x2000], desc[UR38][R126.64], P1 ;  /* 0x020000007e817fae */ /* 0x000fe200089a1026 */
[----:B------:R-:W-:Y:S02]  /*99a0*/  SEL R128, R128, RZ, P3 ;  /* 0x000000ff80807207 */ /* 0x000fe40001800000 */
[----:B------:R-:W-:-:S02]  /*99b0*/  PLOP3.LUT P3, PT, PT, PT, UP4, 0x40, 0x4 ;  /* 0x000000000004781c */ /* 0x000fc40003f6e848 */
[----:B------:R-:W-:Y:S02]  /*99c0*/  SEL R123, RZ, 0x4, P6 ;  /* 0x00000004ff7b7807 */ /* 0x000fe40003000000 */
[----:B------:R-:W-:Y:S02]  /*99d0*/  ISETP.GE.AND P4, PT, R235, UR32, PT ;  /* 0x00000020eb007c0c */ /* 0x000fe4000bf86270 */
[----:B------:R-:W-:Y:S02]  /*99e0*/  SEL R122, R122, RZ, P2 ;  /* 0x000000ff7a7a7207 */ /* 0x000fe40001000000 */
[----:B------:R-:W-:Y:S02]  /*99f0*/  ISETP.NE.U32.AND P2, PT, R128, RZ, PT ;  /* 0x000000ff8000720c */ /* 0x000fe40003f45070 */
[----:B------:R-:W-:Y:S02]  /*9a00*/  SEL R123, R123, RZ, P3 ;  /* 0x000000ff7b7b7207 */ /* 0x000fe40001800000 */
[----:B------:R-:W-:-:S02]  /*9a10*/  SEL R128, RZ, 0x4, P4 ;  /* 0x00000004ff807807 */ /* 0x000fc40002000000 */
[----:B------:R-:W-:Y:S02]  /*9a20*/  ISETP.NE.U32.AND P3, PT, R122, RZ, PT ;  /* 0x000000ff7a00720c */ /* 0x000fe40003f65070 */
[----:B------:R-:W-:Y:S02]  /*9a30*/  IADD3 R122, P4, PT, R90, UR74, RZ ;  /* 0x0000004a5a7a7c10 */ /* 0x000fe4000ff9e0ff */
[----:B------:R-:W-:Y:S02]  /*9a40*/  PLOP3.LUT P6, PT, PT, PT, UP4, 0x40, 0x4 ;  /* 0x000000000004781c */ /* 0x000fe40003fce848 */
[----:B------:R-:W-:Y:S02]  /*9a50*/  ISETP.NE.U32.AND P5, PT, R123, RZ, PT ;  /* 0x000000ff7b00720c */ /* 0x000fe40003fa5070 */
[----:B------:R-:W-:Y:S02]  /*9a60*/  IADD3.X R123, PT, PT, R89, UR37, RZ, P4, !PT ;  /* 0x00000025597b7c10 */ /* 0x000fe4000a7fe4ff */
[----:B------:R-:W-:-:S02]  /*9a70*/  SEL R128, R128, RZ, P6 ;  /* 0x000000ff80807207 */ /* 0x000fc40003000000 */
[----:B------:R-:W-:Y:S01]  /*9a80*/  ISETP.GE.AND P4, PT, R234, UR32, PT ;  /* 0x00000020ea007c0c */ /* 0x000fe2000bf86270 */
[----:B------:R2:W-:Y:S01]  /*9a90*/  LDGSTS.E [R129+0x2008], desc[UR38][R122.64], P2 ;  /* 0x020080007a817fae */ /* 0x0005e200091a1026 */
[----:B------:R-:W-:Y:S02]  /*9aa0*/  ISETP.NE.U32.AND P6, PT, R128, RZ, PT ;  /* 0x000000ff8000720c */ /* 0x000fe40003fc5070 */
[----:B------:R-:W-:Y:S02]  /*9ab0*/  PLOP3.LUT P2, PT, PT, PT, UP4, 0x40, 0x4 ;  /* 0x000000000004781c */ /* 0x000fe40003f4e848 */
[----:B------:R-:W-:Y:S02]  /*9ac0*/  SEL R128, RZ, 0x4, P4 ;  /* 0x00000004ff807807 */ /* 0x000fe40002000000 */
[----:B-1----:R-:W-:Y:S02]  /*9ad0*/  IADD3 R124, P1, PT, R120, UR74, RZ ;  /* 0x0000004a787c7c10 */ /* 0x002fe4000ff3e0ff */
[----:B------:R-:W-:Y:S01]  /*9ae0*/  ISETP.GE.AND P4, PT, R150, UR32, PT ;  /* 0x0000002096007c0c */ /* 0x000fe2000bf86270 */
[----:B------:R-:W-:Y:S01]  /*9af0*/  UIADD3 UR32, UPT, UPT, UR32, -0x40, URZ ;  /* 0xffffffc020207890 */ /* 0x000fe2000fffe0ff */
[----:B------:R-:W-:Y:S01]  /*9b00*/  SEL R128, R128, RZ, P2 ;  /* 0x000000ff80807207 */ /* 0x000fe20001000000 */
[----:B--2---:R-:W-:Y:S01]  /*9b10*/  VIADD R129, R2, UR5 ;  /* 0x0000000502817c36 */ /* 0x004fe20008000000 */
[----:B------:R-:W-:-:S02]  /*9b20*/  IADD3.X R125, PT, PT, R119, UR37, RZ, P1, !PT ;  /* 0x00000025777d7c10 */ /* 0x000fc40008ffe4ff */
[----:B------:R-:W-:Y:S02]  /*9b30*/  PLOP3.LUT P2, PT, PT, PT, UP4, 0x40, 0x4 ;  /* 0x000000000004781c */ /* 0x000fe40003f4e848 */
[----:B------:R-:W-:Y:S01]  /*9b40*/  SEL R150, RZ, 0x4, P4 ;  /* 0x00000004ff967807 */ /* 0x000fe20002000000 */
[----:B------:R1:W-:Y:S01]  /*9b50*/  LDGSTS.E [R149], desc[UR38][R124.64], P3 ;  /* 0x000000007c957fae */ /* 0x0003e200099a1026 */
[----:B------:R-:W-:Y:S02]  /*9b60*/  IADD3 R126, P1, PT, R118, UR74, RZ ;  /* 0x0000004a767e7c10 */ /* 0x000fe4000ff3e0ff */
[----:B------:R-:W-:Y:S02]  /*9b70*/  SEL R150, R150, RZ, P2 ;  /* 0x000000ff96967207 */ /* 0x000fe40001000000 */
[----:B------:R-:W-:Y:S02]  /*9b80*/  IADD3.X R127, PT, PT, R117, UR37, RZ, P1, !PT ;  /* 0x00000025757f7c10 */ /* 0x000fe40008ffe4ff */
[----:B------:R-:W-:-:S02]  /*9b90*/  ISETP.NE.U32.AND P1, PT, R128, RZ, PT ;  /* 0x000000ff8000720c */ /* 0x000fc40003f25070 */
[----:B------:R-:W-:Y:S01]  /*9ba0*/  IADD3 R122, P2, PT, R88, UR74, RZ ;  /* 0x0000004a587a7c10 */ /* 0x000fe2000ff5e0ff */
[----:B------:R2:W-:Y:S01]  /*9bb0*/  LDGSTS.E [R149+0x8], desc[UR38][R126.64], P5 ;  /* 0x000080007e957fae */ /* 0x0005e2000a9a1026 */
[----:B------:R-:W-:Y:S02]  /*9bc0*/  ISETP.NE.U32.AND P3, PT, R150, RZ, PT ;  /* 0x000000ff9600720c */ /* 0x000fe40003f65070 */
[----:B-1----:R-:W-:Y:S01]  /*9bd0*/  IADD3 R124, P4, PT, R86, UR74, RZ ;  /* 0x0000004a567c7c10 */ /* 0x002fe2000ff9e0ff */
[----:B------:R-:W-:Y:S01]  /*9be0*/  UIADD3 UR74, UP5, UPT, UR74, UR71, URZ ;  /* 0x000000474a4a7290 */ /* 0x000fe2000ffbe0ff */
[----:B------:R-:W-:Y:S02]  /*9bf0*/  IADD3.X R123, PT, PT, R87, UR37, RZ, P2, !PT ;  /* 0x00000025577b7c10 */ /* 0x000fe400097fe4ff */
[----:B------:R-:W-:Y:S01]  /*9c00*/  IADD3.X R125, PT, PT, R85, UR37, RZ, P4, !PT ;  /* 0x00000025557d7c10 */ /* 0x000fe2000a7fe4ff */
[----:B------:R-:W-:Y:S01]  /*9c10*/  UIADD3.X UR37, UPT, UPT, UR37, UR70, URZ, UP5, !UPT ;  /* 0x0000004625257290 */ /* 0x000fe2000affe4ff */
[----:B------:R-:W-:Y:S01]  /*9c20*/  LOP3.LUT R128, R2, 0x60, RZ, 0x3c, !PT ;  /* 0x0000006002807812 */ /* 0x000fe200078e3cff */
[----:B------:R1:W-:Y:S01]  /*9c30*/  LDGSTS.E [R149+0x2000], desc[UR38][R122.64], P6 ;  /* 0x020000007a957fae */ /* 0x0003e2000b1a1026 */
[----:B--2---:R-:W-:-:S03]  /*9c40*/  IADD3 R126, P2, PT, R60, UR72, RZ ;  /* 0x000000483c7e7c10 */ /* 0x004fc6000ff5e0ff */
[----:B------:R2:W-:Y:S01]  /*9c50*/  LDGSTS.E [R149+0x2008], desc[UR38][R124.64], P1 ;  /* 0x020080007c957fae */ /* 0x0005e200089a1026 */
[----:B------:R-:W-:-:S03]  /*9c60*/  IADD3.X R127, PT, PT, R59, UR36, RZ, P2, !PT ;  /* 0x000000243b7f7c10 */ /* 0x000fc600097fe4ff */
[----:B------:R-:W0:Y:S01]  /*9c70*/  LDGDEPBAR ;  /* 0x00000000000079af */ /* 0x000e220000000000 */
[----:B-1----:R-:W-:-:S03]  /*9c80*/  IADD3 R122, P4, PT, R52, UR72, RZ ;  /* 0x00000048347a7c10 */ /* 0x002fc6000ff9e0ff */
[----:B------:R1:W-:Y:S01]  /*9c90*/  LDGSTS.E [R129+0xc000], desc[UR38][R126.64], P3 ;  /* 0x0c0000007e817fae */ /* 0x0003e200099a1026 */
[----:B--2---:R-:W-:Y:S01]  /*9ca0*/  IADD3 R124, P1, PT, R44, UR72, RZ ;  /* 0x000000482c7c7c10 */ /* 0x004fe2000ff3e0ff */
[----:B------:R-:W-:Y:S01]  /*9cb0*/  VIADD R149, R151, UR5 ;  /* 0x0000000597957c36 */ /* 0x000fe20008000000 */
[----:B------:R-:W-:Y:S02]  /*9cc0*/  IADD3.X R123, PT, PT, R51, UR36, RZ, P4, !PT ;  /* 0x00000024337b7c10 */ /* 0x000fe4000a7fe4ff */
[----:B------:R-:W-:Y:S02]  /*9cd0*/  IADD3.X R125, PT, PT, R43, UR36, RZ, P1, !PT ;  /* 0x000000242b7d7c10 */ /* 0x000fe40008ffe4ff */
[----:B------:R-:W-:Y:S01]  /*9ce0*/  LOP3.LUT R151, R2, 0x40, RZ, 0x3c, !PT ;  /* 0x0000004002977812 */ /* 0x000fe200078e3cff */
[----:B------:R2:W-:Y:S01]  /*9cf0*/  LDGSTS.E [R129+0xc400], desc[UR38][R122.64], P3 ;  /* 0x0c4000007a817fae */ /* 0x0005e200099a1026 */
[----:B-1----:R-:W-:-:S03]  /*9d00*/  IADD3 R126, P2, PT, R36, UR72, RZ ;  /* 0x00000048247e7c10 */ /* 0x002fc6000ff5e0ff */
[----:B------:R1:W-:Y:S01]  /*9d10*/  LDGSTS.E [R129+0xc800], desc[UR38][R124.64], P3 ;  /* 0x0c8000007c817fae */ /* 0x0003e200099a1026 */
[----:B------:R-:W-:-:S05]  /*9d20*/  IADD3.X R127, PT, PT, R35, UR36, RZ, P2, !PT ;  /* 0x00000024237f7c10 */ /* 0x000fca00097fe4ff */
[----:B------:R3:W-:Y:S01]  /*9d30*/  LDGSTS.E [R129+0xcc00], desc[UR38][R126.64], P3 ;  /* 0x0cc000007e817fae */ /* 0x0007e200099a1026 */
[----:B--2---:R-:W-:Y:S02]  /*9d40*/  IADD3 R122, P1, PT, R28, UR72, RZ ;  /* 0x000000481c7a7c10 */ /* 0x004fe4000ff3e0ff */
[----:B-1----:R-:W-:Y:S02]  /*9d50*/  IADD3 R124, P2, PT, R20, UR72, RZ ;  /* 0x00000048147c7c10 */ /* 0x002fe4000ff5e0ff */
[----:B------:R-:W-:Y:S02]  /*9d60*/  IADD3.X R123, PT, PT, R27, UR36, RZ, P1, !PT ;  /* 0x000000241b7b7c10 */ /* 0x000fe40008ffe4ff */
[----:B------:R-:W-:Y:S02]  /*9d70*/  IADD3.X R125, PT, PT, R19, UR36, RZ, P2, !PT ;  /* 0x00000024137d7c10 */ /* 0x000fe400097fe4ff */
[----:B---3--:R-:W-:Y:S01]  /*9d80*/  IADD3 R126, P1, PT, R12, UR72, RZ ;  /* 0x000000480c7e7c10 */ /* 0x008fe2000ff3e0ff */
[----:B------:R1:W-:Y:S03]  /*9d90*/  LDGSTS.E [R129+0xd000], desc[UR38][R122.64], P3 ;  /* 0x0d0000007a817fae */ /* 0x0003e600099a1026 */
[----:B------:R-:W-:Y:S01]  /*9da0*/  IADD3.X R127, PT, PT, R11, UR36, RZ, P1, !PT ;  /* 0x000000240b7f7c10 */ /* 0x000fe20008ffe4ff */
[----:B------:R2:W-:Y:S04]  /*9db0*/  LDGSTS.E [R129+0xd400], desc[UR38][R124.64], P3 ;  /* 0x0d4000007c817fae */ /* 0x0005e800099a1026 */
[----:B------:R3:W-:Y:S01]  /*9dc0*/  LDGSTS.E [R129+0xd800], desc[UR38][R126.64], P3 ;  /* 0x0d8000007e817fae */ /* 0x0007e200099a1026 */
[----:B-1----:R-:W-:-:S02]  /*9dd0*/  IADD3 R122, P2, PT, R4, UR72, RZ ;  /* 0x00000048047a7c10 */ /* 0x002fc4000ff5e0ff */
[----:B--2---:R-:W-:Y:S02]  /*9de0*/  IADD3 R124, P1, PT, R58, UR72, RZ ;  /* 0x000000483a7c7c10 */ /* 0x004fe4000ff3e0ff */
[----:B------:R-:W-:Y:S02]  /*9df0*/  IADD3.X R123, PT, PT, R133, UR36, RZ, P2, !PT ;  /* 0x00000024857b7c10 */ /* 0x000fe400097fe4ff */
[----:B---3--:R-:W-:Y:S02]  /*9e00*/  IADD3 R126, P2, PT, R50, UR72, RZ ;  /* 0x00000048327e7c10 */ /* 0x008fe4000ff5e0ff */
[----:B------:R-:W-:Y:S01]  /*9e10*/  IADD3.X R125, PT, PT, R57, UR36, RZ, P1, !PT ;  /* 0x00000024397d7c10 */ /* 0x000fe20008ffe4ff */
[----:B------:R1:W-:Y:S01]  /*9e20*/  LDGSTS.E [R129+0xdc00], desc[UR38][R122.64], P3 ;  /* 0x0dc000007a817fae */ /* 0x0003e200099a1026 */
[----:B------:R-:W-:-:S03]  /*9e30*/  IADD3.X R127, PT, PT, R49, UR36, RZ, P2, !PT ;  /* 0x00000024317f7c10 */ /* 0x000fc600097fe4ff */
[----:B------:R2:W-:Y:S04]  /*9e40*/  LDGSTS.E [R149+0xc100], desc[UR38][R124.64], P3 ;  /* 0x0c1000007c957fae */ /* 0x0005e800099a1026 */
[----:B------:R3:W-:Y:S01]  /*9e50*/  LDGSTS.E [R149+0xc500], desc[UR38][R126.64], P3 ;  /* 0x0c5000007e957fae */ /* 0x0007e200099a1026 */
[----:B-1----:R-:W-:Y:S01]  /*9e60*/  IADD3 R122, P1, PT, R42, UR72, RZ ;  /* 0x000000482a7a7c10 */ /* 0x002fe2000ff3e0ff */
[----:B------:R-:W-:Y:S01]  /*9e70*/  VIADD R129, R151, UR5 ;  /* 0x0000000597817c36 */ /* 0x000fe20008000000 */
[----:B--2---:R-:W-:Y:S02]  /*9e80*/  IADD3 R124, P2, PT, R34, UR72, RZ ;  /* 0x00000048227c7c10 */ /* 0x004fe4000ff5e0ff */
[----:B------:R-:W-:Y:S02]  /*9e90*/  IADD3.X R123, PT, PT, R41, UR36, RZ, P1, !PT ;  /* 0x00000024297b7c10 */ /* 0x000fe40008ffe4ff */
[----:B---3--:R-:W-:-:S02]  /*9ea0*/  IADD3 R126, P1, PT, R26, UR72, RZ ;  /* 0x000000481a7e7c10 */ /* 0x008fc4000ff3e0ff */
[----:B------:R-:W-:Y:S01]  /*9eb0*/  IADD3.X R125, PT, PT, R33, UR36, RZ, P2, !PT ;  /* 0x00000024217d7c10 */ /* 0x000fe200097fe4ff */
[----:B------:R1:W-:Y:S01]  /*9ec0*/  LDGSTS.E [R149+0xc900], desc[UR38][R122.64], P3 ;  /* 0x0c9000007a957fae */ /* 0x0003e200099a1026 */
[----:B------:R-:W-:-:S03]  /*9ed0*/  IADD3.X R127, PT, PT, R25, UR36, RZ, P1, !PT ;  /* 0x00000024197f7c10 */ /* 0x000fc60008ffe4ff */
[----:B------:R2:W-:Y:S04]  /*9ee0*/  LDGSTS.E [R149+0xcd00], desc[UR38][R124.64], P3 ;  /* 0x0cd000007c957fae */ /* 0x0005e800099a1026 */
[----:B------:R3:W-:Y:S01]  /*9ef0*/  LDGSTS.E [R149+0xd100], desc[UR38][R126.64], P3 ;  /* 0x0d1000007e957fae */ /* 0x0007e200099a1026 */
[----:B-1----:R-:W-:Y:S02]  /*9f00*/  IADD3 R122, P2, PT, R18, UR72, RZ ;  /* 0x00000048127a7c10 */ /* 0x002fe4000ff5e0ff */
        /* <DEDUP_REMOVED lines=11> */
[----:B---3--:R-:W-:Y:S01]  /*9fc0*/  IADD3 R126, P1, PT, R40, UR72, RZ ;  /* 0x00000048287e7c10 */ /* 0x008fe2000ff3e0ff */
[----:B------:R-:W-:Y:S01]  /*9fd0*/  VIADD R149, R128, UR5 ;  /* 0x0000000580957c36 */ /* 0x000fe20008000000 */
[----:B------:R-:W-:Y:S01]  /*9fe0*/  IADD3.X R125, PT, PT, R47, UR36, RZ, P2, !PT ;  /* 0x000000242f7d7c10 */ /* 0x000fe200097fe4ff */
[----:B------:R1:W-:Y:S01]  /*9ff0*/  LDGSTS.E [R129+0xc200], desc[UR38][R122.64], P3 ;  /* 0x0c2000007a817fae */ /* 0x0003e200099a1026 */
[----:B------:R-:W-:Y:S01]  /*a000*/  IADD3.X R127, PT, PT, R39, UR36, RZ, P1, !PT ;  /* 0x00000024277f7c10 */ /* 0x000fe20008ffe4ff */
[----:B------:R-:W-:Y:S01]  /*a010*/  USEL UR5, URZ, 0x1, !UP3 ;  /* 0x00000001ff057887 */ /* 0x000fe2000d800000 */
[----:B------:R-:W-:Y:S01]  /*a020*/  IADD3 R128, P4, PT, R138, UR72, RZ ;  /* 0x000000488a807c10 */ /* 0x000fe2000ff9e0ff */
[----:B------:R2:W-:Y:S01]  /*a030*/  LDGSTS.E [R129+0xc600], desc[UR38][R124.64], P3 ;  /* 0x0c6000007c817fae */ /* 0x0005e200099a1026 */
[----:B------:R-:W-:-:S02]  /*a040*/  UISETP.NE.U32.AND UP3, UPT, UR69, UR6, UPT ;  /* 0x000000064500728c */ /* 0x000fc4000bf65070 */
[----:B------:R-:W-:Y:S01]  /*a050*/  ULOP3.LUT UR5, UR7, UR5, URZ, 0x3c, !UPT ;  /* 0x0000000507057292 */ /* 0x000fe2000f8e3cff */
[----:B------:R3:W-:Y:S01]  /*a060*/  LDGSTS.E [R129+0xca00], desc[UR38][R126.64], P3 ;  /* 0x0ca000007e817fae */ /* 0x0007e200099a1026 */
[----:B-1----:R-:W-:Y:S02]  /*a070*/  IADD3 R122, P2, PT, R32, UR72, RZ ;  /* 0x00000048207a7c10 */ /* 0x002fe4000ff5e0ff */
        /* <DEDUP_REMOVED lines=23> */
[----:B------:R-:W-:Y:S02]  /*a1f0*/  IADD3.X R127, PT, PT, R29, UR36, RZ, P2, !PT ;  /* 0x000000241d7f7c10 */ /* 0x000fe400097fe4ff */
[----:B------:R-:W-:Y:S01]  /*a200*/  IADD3.X R129, PT, PT, R139, UR36, RZ, P4, !PT ;  /* 0x000000248b817c10 */ /* 0x000fe2000a7fe4ff */
[----:B------:R2:W-:Y:S04]  /*a210*/  LDGSTS.E [R149+0xcb00], desc[UR38][R124.64], P3 ;  /* 0x0cb000007c957fae */ /* 0x0005e800099a1026 */
[----:B------:R3:W-:Y:S01]  /*a220*/  LDGSTS.E [R149+0xcf00], desc[UR38][R126.64], P3 ;  /* 0x0cf000007e957fae */ /* 0x0007e200099a1026 */
[----:B-1----:R-:W-:-:S02]  /*a230*/  IADD3 R122, P1, PT, R22, UR72, RZ ;  /* 0x00000048167a7c10 */ /* 0x002fc4000ff3e0ff */
[----:B--2---:R-:W-:Y:S02]  /*a240*/  IADD3 R124, P2, PT, R14, UR72, RZ ;  /* 0x000000480e7c7c10 */ /* 0x004fe4000ff5e0ff */
[----:B------:R-:W-:Y:S02]  /*a250*/  IADD3.X R123, PT, PT, R21, UR36, RZ, P1, !PT ;  /* 0x00000024157b7c10 */ /* 0x000fe40008ffe4ff */
[----:B---3--:R-:W-:Y:S01]  /*a260*/  IADD3 R126, P1, PT, R6, UR72, RZ ;  /* 0x00000048067e7c10 */ /* 0x008fe2000ff3e0ff */
[----:B------:R-:W-:Y:S01]  /*a270*/  UIADD3 UR72, UP4, UPT, UR72, UR73, URZ ;  /* 0x0000004948487290 */ /* 0x000fe2000ff9e0ff */
[----:B------:R-:W-:Y:S01]  /*a280*/  IADD3.X R125, PT, PT, R13, UR36, RZ, P2, !PT ;  /* 0x000000240d7d7c10 */ /* 0x000fe200097fe4ff */
[----:B------:R1:W-:Y:S01]  /*a290*/  LDGSTS.E [R149+0xd300], desc[UR38][R122.64], P3 ;  /* 0x0d3000007a957fae */ /* 0x0003e200099a1026 */
[----:B------:R-:W-:Y:S01]  /*a2a0*/  IADD3.X R127, PT, PT, R5, UR36, RZ, P1, !PT ;  /* 0x00000024057f7c10 */ /* 0x000fe20008ffe4ff */
[----:B------:R-:W-:Y:S02]  /*a2b0*/  UIADD3.X UR36, UPT, UPT, UR36, UR75, URZ, UP4, !UPT ;  /* 0x0000004b24247290 */ /* 0x000fe4000a7fe4ff */
[----:B------:R2:W-:Y:S04]  /*a2c0*/  LDGSTS.E [R149+0xd700], desc[UR38][R124.64], P3 ;  /* 0x0d7000007c957fae */ /* 0x0005e800099a1026 */
[----:B------:R2:W-:Y:S04]  /*a2d0*/  LDGSTS.E [R149+0xdb00], desc[UR38][R126.64], P3 ;  /* 0x0db000007e957fae */ /* 0x0005e800099a1026 */
[----:B------:R2:W-:Y:S01]  /*a2e0*/  LDGSTS.E [R149+0xdf00], desc[UR38][R128.64], P3 ;  /* 0x0df0000080957fae */ /* 0x0005e200099a1026 */
[----:B-1----:R-:W-:-:S03]  /*a2f0*/  IMAD.U32 R122, RZ, RZ, UR7 ;  /* 0x00000007ff7a7e24 */ /* 0x002fc6000f8e00ff */
[----:B------:R-:W0:Y:S01]  /*a300*/  LDGDEPBAR ;  /* 0x00000000000079af */ /* 0x000e220000000000 */
[----:B------:R-:W-:Y:S05]  /*a310*/  BRA.U UP3, `(.L_x_10) ;  /* 0xffffffe103607547 */ /* 0x000fea000b83ffff */
.L_x_7:
[----:B------:R-:W-:Y:S05]  /*a320*/  BRA.U !UP2, `(.L_x_11) ;  /* 0x000000010a107547 */ /* 0x000fea000b800000 */
[----:B------:R-:W-:-:S06]  /*a330*/  USHF.L.U32 UR7, UR7, 0x1f, URZ ;  /* 0x0000001f07077899 */ /* 0x000fcc00080006ff */
[----:B------:R-:W-:-:S04]  /*a340*/  IMAD.U32 R0, RZ, RZ, UR7 ;  /* 0x00000007ff007e24 */ /* 0x000fc8000f8e00ff */
[----:B------:R-:W1:Y:S02]  /*a350*/  SYNCS.PHASECHK.TRANS64.TRYWAIT P1, [UR28], R0 ;  /* 0x00000000ff0075a7 */ /* 0x000e64000802111c */
[----:B-1----:R-:W-:Y:S05]  /*a360*/  @!P1 BRA `(.L_x_12) ;  /* 0x00000010007c9947 */ /* 0x002fea0003800000 */
.L_x_11:
[----:B------:R-:W-:-:S04]  /*a370*/  DEPBAR.LE SB0, 0x0 ;  /* 0x000080000000791a */ /* 0x000fc80000000000 */
[----:B------:R-:W-:Y:S06]  /*a380*/  BAR.SYNC.DEFER_BLOCKING 0x0 ;  /* 0x0000000000007b1d */ /* 0x000fec0000010000 */
[----:B------:R-:W1:Y:S01]  /*a390*/  LDCU.128 UR8, c[0x0][0x390] ;  /* 0x00007200ff0877ac */ /* 0x000e620008000c00 */
[----:B------:R-:W4:Y:S01]  /*a3a0*/  S2R R2, SR_TID.X ;  /* 0x0000000000027919 */ /* 0x000f220000002100 */
[----:B------:R-:W5:Y:S01]  /*a3b0*/  LDCU UR4, c[0x0][0x3b4] ;  /* 0x00007680ff0477ac */ /* 0x000f620008000800 */
[----:B------:R-:W2:Y:S01]  /*a3c0*/  LDCU UR5, c[0x0][0x3b8] ;  /* 0x00007700ff0577ac */ /* 0x000ea20008000800 */
[----:B------:R-:W3:Y:S02]  /*a3d0*/  @!P0 SYNCS.CCTL.IV [UR29+0x18000] ;  /* 0x01800000ff0089b1 */ /* 0x000ee4000800001d */
[----:B---3--:R-:W-:Y:S06]  /*a3e0*/  BAR.SYNC.DEFER_BLOCKING 0x0 ;  /* 0x0000000000007b1d */ /* 0x008fec0000010000 */
[----:B------:R-:W-:Y:S01]  /*a3f0*/  LDTM.16dp32bit_t0_t15.x32 R4, tmem[UR26] ;  /* 0x0000001a000479ee */ /* 0x000fe20008a80000 */
[----:B------:R-:W3:Y:S01]  /*a400*/  LDTM.16dp32bit_t16_t31.x32 R4, tmem[UR26+0x20] ;  /* 0x0000201a000479ee */ /* 0x000ee20008aa0000 */
[----:B----4-:R-:W-:-:S02]  /*a410*/  IMAD.SHL.U32 R0, R2, 0x80, RZ ;  /* 0x0000008002007824 */ /* 0x010fc400078e00ff */
[C---:B------:R-:W-:Y:S02]  /*a420*/  IMAD.SHL.U32 R40, R2.reuse, 0x10, RZ ;  /* 0x0000001002287824 */ /* 0x040fe400078e00ff */
[----:B------:R-:W-:Y:S01]  /*a430*/  IMAD.SHL.U32 R2, R2, 0x8, RZ ;  /* 0x0000000802027824 */ /* 0x000fe200078e00ff */
[----:B------:R-:W-:Y:S02]  /*a440*/  LOP3.LUT R3, R0, 0x800, RZ, 0xc0, !PT ;  /* 0x0000080000037812 */ /* 0x000fe400078ec0ff */
[----:B------:R-:W-:Y:S02]  /*a450*/  LOP3.LUT R0, R40, 0xf0, RZ, 0xc0, !PT ;  /* 0x000000f028007812 */ /* 0x000fe400078ec0ff */
[----:B------:R-:W-:Y:S01]  /*a460*/  LOP3.LUT R2, R2, 0x300, RZ, 0xc0, !PT ;  /* 0x0000030002027812 */ /* 0x000fe200078ec0ff */
[----:B------:R-:W4:Y:S01]  /*a470*/  @!P0 SYNCS.CCTL.IV [UR29+0x18008] ;  /* 0x01800800ff0089b1 */ /* 0x000f22000800001d */
[----:B------:R-:W-:Y:S01]  /*a480*/  IADD3 R3, PT, PT, R0, UR29, R3 ;  /* 0x0000001d00037c10 */ /* 0x000fe2000fffe003 */
[----:B------:R-:W-:Y:S01]  /*a490*/  NOP ;  /* 0x0000000000007918 */ /* 0x000fe20000000000 */
[----:B------:R-:W-:-:S02]  /*a4a0*/  LOP3.LUT R40, R40, 0x7f0, RZ, 0xc0, !PT ;  /* 0x000007f028287812 */ /* 0x000fc400078ec0ff */
[----:B-1----:R-:W-:Y:S01]  /*a4b0*/  ISETP.GE.AND P0, PT, R219, UR10, PT ;  /* 0x0000000adb007c0c */ /* 0x002fe2000bf06270 */
[----:B------:R-:W-:Y:S02]  /*a4c0*/  IMAD.IADD R0, R2, 0x1, R3 ;  /* 0x0000000102007824 */ /* 0x000fe400078e0203 */
[----:B---3--:R-:W-:Y:S01]  /*a4d0*/  IMAD.MOV.U32 R36, RZ, RZ, R4 ;  /* 0x000000ffff247224 */ /* 0x008fe200078e0004 */
[----:B------:R-:W-:Y:S01]  /*a4e0*/  ISETP.LT.AND P5, PT, R218, UR11, !P0 ;  /* 0x0000000bda007c0c */ /* 0x000fe2000c7a1270 */
[----:B------:R-:W-:Y:S01]  /*a4f0*/  IMAD.MOV.U32 R4, RZ, RZ, R5 ;  /* 0x000000ffff047224 */ /* 0x000fe200078e0005 */
[----:B------:R-:W-:Y:S01]  /*a500*/  ISETP.LT.AND P1, PT, R217, UR11, !P0 ;  /* 0x0000000bd9007c0c */ /* 0x000fe2000c721270 */
[----:B------:R-:W-:Y:S01]  /*a510*/  IMAD.MOV.U32 R37, RZ, RZ, R6 ;  /* 0x000000ffff257224 */ /* 0x000fe200078e0006 */
[----:B------:R-:W-:Y:S01]  /*a520*/  ISETP.LT.AND P2, PT, R216, UR11, !P0 ;  /* 0x0000000bd8007c0c */ /* 0x000fe2000c741270 */
[----:B------:R-:W-:Y:S02]  /*a530*/  IMAD.MOV.U32 R5, RZ, RZ, R7 ;  /* 0x000000ffff057224 */ /* 0x000fe400078e0007 */
[----:B------:R-:W-:-:S02]  /*a540*/  IMAD.MOV.U32 R38, RZ, RZ, R8 ;  /* 0x000000ffff267224 */ /* 0x000fc400078e0008 */
[----:B------:R-:W-:Y:S02]  /*a550*/  IMAD.MOV.U32 R39, RZ, RZ, R10 ;  /* 0x000000ffff277224 */ /* 0x000fe400078e000a */
[----:B------:R-:W-:Y:S02]  /*a560*/  IMAD.MOV.U32 R6, RZ, RZ, R9 ;  /* 0x000000ffff067224 */ /* 0x000fe400078e0009 */
[----:B------:R-:W-:Y:S01]  /*a570*/  IMAD.MOV.U32 R7, RZ, RZ, R11 ;  /* 0x000000ffff077224 */ /* 0x000fe200078e000b */
[----:B----4-:R-:W-:Y:S01]  /*a580*/  STS.128 [R0], R36 ;  /* 0x0000002400007388 */ /* 0x010fe20000000c00 */
[----:B------:R-:W-:Y:S02]  /*a590*/  IMAD.MOV.U32 R8, RZ, RZ, R12 ;  /* 0x000000ffff087224 */ /* 0x000fe400078e000c */
[----:B------:R-:W-:Y:S01]  /*a5a0*/  IMAD.MOV.U32 R12, RZ, RZ, R13 ;  /* 0x000000ffff0c7224 */ /* 0x000fe200078e000d */
[----:B------:R-:W-:Y:S01]  /*a5b0*/  STS.128 [R0+0x400], R4 ;  /* 0x0004000400007388 */ /* 0x000fe20000000c00 */
[----:B------:R-:W-:-:S02]  /*a5c0*/  IMAD.MOV.U32 R9, RZ, RZ, R14 ;  /* 0x000000ffff097224 */ /* 0x000fc400078e000e */
[----:B------:R-:W-:Y:S01]  /*a5d0*/  IMAD.MOV.U32 R13, RZ, RZ, R15 ;  /* 0x000000ffff0d7224 */ /* 0x000fe200078e000f */
[----:B------:R-:W-:Y:S01]  /*a5e0*/  BAR.SYNC.DEFER_BLOCKING 0x0 ;  /* 0x0000000000007b1d */ /* 0x000fe20000010000 */
[----:B------:R-:W-:Y:S02]  /*a5f0*/  IMAD.MOV.U32 R10, RZ, RZ, R16 ;  /* 0x000000ffff0a7224 */ /* 0x000fe400078e0010 */
[----:B------:R-:W-:Y:S02]  /*a600*/  IMAD.MOV.U32 R11, RZ, RZ, R18 ;  /* 0x000000ffff0b7224 */ /* 0x000fe400078e0012 */
[----:B------:R-:W-:Y:S02]  /*a610*/  IMAD.MOV.U32 R14, RZ, RZ, R17 ;  /* 0x000000ffff0e7224 */ /* 0x000fe400078e0011 */
[----:B------:R-:W-:Y:S02]  /*a620*/  IMAD.MOV.U32 R15, RZ, RZ, R19 ;  /* 0x000000ffff0f7224 */ /* 0x000fe400078e0013 */
[----:B------:R-:W-:-:S02]  /*a630*/  IMAD.MOV.U32 R16, RZ, RZ, R20 ;  /* 0x000000ffff107224 */ /* 0x000fc400078e0014 */
[----:B------:R-:W-:Y:S02]  /*a640*/  IMAD.MOV.U32 R17, RZ, RZ, R22 ;  /* 0x000000ffff117224 */ /* 0x000fe400078e0016 */
[----:B------:R-:W-:Y:S02]  /*a650*/  IMAD.MOV.U32 R44, RZ, RZ, R21 ;  /* 0x000000ffff2c7224 */ /* 0x000fe400078e0015 */
[----:B------:R-:W-:Y:S02]  /*a660*/  IMAD.MOV.U32 R45, RZ, RZ, R23 ;  /* 0x000000ffff2d7224 */ /* 0x000fe400078e0017 */
[----:B------:R-:W-:Y:S02]  /*a670*/  IMAD.MOV.U32 R18, RZ, RZ, R24 ;  /* 0x000000ffff127224 */ /* 0x000fe400078e0018 */
[----:B------:R-:W-:Y:S02]  /*a680*/  IMAD.MOV.U32 R19, RZ, RZ, R26 ;  /* 0x000000ffff137224 */ /* 0x000fe400078e001a */
[----:B------:R-:W-:-:S02]  /*a690*/  IMAD.MOV.U32 R46, RZ, RZ, R25 ;  /* 0x000000ffff2e7224 */ /* 0x000fc400078e0019 */
[----:B------:R-:W-:Y:S01]  /*a6a0*/  IMAD.MOV.U32 R47, RZ, RZ, R27 ;  /* 0x000000ffff2f7224 */ /* 0x000fe200078e001b */
[----:B------:R-:W1:Y:S01]  /*a6b0*/  LDS.128 R36, [R40+UR29] ;  /* 0x0000001d28247984 */ /* 0x000e620008000c00 */
[----:B------:R-:W-:Y:S02]  /*a6c0*/  IMAD.MOV.U32 R24, RZ, RZ, R28 ;  /* 0x000000ffff187224 */ /* 0x000fe400078e001c */
[----:B------:R-:W-:Y:S01]  /*a6d0*/  IMAD.MOV.U32 R28, RZ, RZ, R29 ;  /* 0x000000ffff1c7224 */ /* 0x000fe200078e001d */
[----:B------:R-:W-:Y:S01]  /*a6e0*/  LDS.128 R4, [R40+UR29+0x800] ;  /* 0x0008001d28047984 */ /* 0x000fe20008000c00 */
[----:B------:R-:W-:Y:S02]  /*a6f0*/  IMAD.MOV.U32 R25, RZ, RZ, R30 ;  /* 0x000000ffff197224 */ /* 0x000fe400078e001e */
[----:B------:R-:W-:Y:S01]  /*a700*/  IMAD.MOV.U32 R29, RZ, RZ, R31 ;  /* 0x000000ffff1d7224 */ /* 0x000fe200078e001f */
[----:B------:R-:W-:Y:S01]  /*a710*/  BAR.SYNC.DEFER_BLOCKING 0x0 ;  /* 0x0000000000007b1d */ /* 0x000fe20000010000 */
[----:B------:R-:W-:-:S02]  /*a720*/  IMAD.MOV.U32 R26, RZ, RZ, R32 ;  /* 0x000000ffff1a7224 */ /* 0x000fc400078e0020 */
[----:B------:R-:W-:Y:S02]  /*a730*/  IMAD.MOV.U32 R27, RZ, RZ, R34 ;  /* 0x000000ffff1b7224 */ /* 0x000fe400078e0022 */
[----:B------:R-:W-:Y:S02]  /*a740*/  IMAD.MOV.U32 R30, RZ, RZ, R33 ;  /* 0x000000ffff1e7224 */ /* 0x000fe400078e0021 */
[----:B------:R-:W-:Y:S02]  /*a750*/  IMAD.MOV.U32 R31, RZ, RZ, R35 ;  /* 0x000000ffff1f7224 */ /* 0x000fe400078e0023 */
[----:B-----5:R-:W-:Y:S02]  /*a760*/  IMAD R219, R219, UR4, RZ ;  /* 0x00000004dbdb7c24 */ /* 0x020fe4000f8e02ff */
[----:B--2---:R-:W-:Y:S02]  /*a770*/  IMAD R218, R218, UR5, RZ ;  /* 0x00000005dada7c24 */ /* 0x004fe4000f8e02ff */
[----:B------:R-:W-:Y:S01]  /*a780*/  IMAD R217, R217, UR5, RZ ;  /* 0x00000005d9d97c24 */ /* 0x000fe2000f8e02ff */
[----:B------:R-:W-:Y:S01]  /*a790*/  LEA R35, P3, R219, UR8, 0x2 ;  /* 0x00000008db237c11 */ /* 0x000fe2000f8610ff */
[----:B------:R-:W-:-:S03]  /*a7a0*/  IMAD R216, R216, UR5, RZ ;  /* 0x00000005d8d87c24 */ /* 0x000fc6000f8e02ff */
[----:B------:R-:W-:Y:S02]  /*a7b0*/  LEA.HI.X.SX32 R219, R219, UR9, 0x2, P3 ;  /* 0x00000009dbdb7c11 */ /* 0x000fe400098f16ff */
[C---:B------:R-:W-:Y:S02]  /*a7c0*/  LEA R2, P6, R218.reuse, R35, 0x2 ;  /* 0x00000023da027211 */ /* 0x040fe400078c10ff */
[C---:B------:R-:W-:Y:S01]  /*a7d0*/  ISETP.LT.AND P3, PT, R215.reuse, UR11, !P0 ;  /* 0x0000000bd7007c0c */ /* 0x040fe2000c761270 */
[----:B------:R-:W-:Y:S01]  /*a7e0*/  IMAD R215, R215, UR5, RZ ;  /* 0x00000005d7d77c24 */ /* 0x000fe2000f8e02ff */
[----:B------:R-:W-:Y:S01]  /*a7f0*/  STS.128 [R0], R8 ;  /* 0x0000000800007388 */ /* 0x000fe20000000c00 */
[----:B------:R-:W-:-:S03]  /*a800*/  LEA.HI.X.SX32 R3, R218, R219, 0x2, P6 ;  /* 0x000000dbda037211 */ /* 0x000fc600030f16ff */
[----:B------:R-:W-:Y:S01]  /*a810*/  STS.128 [R0+0x400], R12 ;  /* 0x0004000c00007388 */ /* 0x000fe20000000c00 */
[----:B------:R-:W-:Y:S06]  /*a820*/  BAR.SYNC.DEFER_BLOCKING 0x0 ;  /* 0x0000000000007b1d */ /* 0x000fec0000010000 */
[----:B------:R-:W2:Y:S04]  /*a830*/  LDS.128 R20, [R40+UR29] ;  /* 0x0000001d28147984 */ /* 0x000ea80008000c00 */
[----:B------:R-:W-:Y:S01]  /*a840*/  LDS.128 R8, [R40+UR29+0x800] ;  /* 0x0008001d28087984 */ /* 0x000fe20008000c00 */
[----:B------:R-:W-:Y:S06]  /*a850*/  BAR.SYNC.DEFER_BLOCKING 0x0 ;  /* 0x0000000000007b1d */ /* 0x000fec0000010000 */
[----:B------:R-:W-:Y:S04]  /*a860*/  STS.128 [R0], R16 ;  /* 0x0000001000007388 */ /* 0x000fe80000000c00 */
[----:B------:R-:W-:Y:S01]  /*a870*/  STS.128 [R0+0x400], R44 ;  /* 0x0004002c00007388 */ /* 0x000fe20000000c00 */
[----:B------:R-:W-:Y:S06]  /*a880*/  BAR.SYNC.DEFER_BLOCKING 0x0 ;  /* 0x0000000000007b1d */ /* 0x000fec0000010000 */
[----:B------:R-:W3:Y:S04]  /*a890*/  LDS.128 R16, [R40+UR29] ;  /* 0x0000001d28107984 */ /* 0x000ee80008000c00 */
[----:B------:R-:W-:Y:S01]  /*a8a0*/  LDS.128 R12, [R40+UR29+0x800] ;  /* 0x0008001d280c7984 */ /* 0x000fe20008000c00 */
[----:B------:R-:W-:Y:S06]  /*a8b0*/  BAR.SYNC.DEFER_BLOCKING 0x0 ;  /* 0x0000000000007b1d */ /* 0x000fec0000010000 */
[----:B------:R4:W-:Y:S04]  /*a8c0*/  STS.128 [R0], R24 ;  /* 0x0000001800007388 */ /* 0x0009e80000000c00 */
[----:B------:R5:W-:Y:S01]  /*a8d0*/  STS.128 [R0+0x400], R28 ;  /* 0x0004001c00007388 */ /* 0x000be20000000c00 */
[----:B------:R-:W-:Y:S01]  /*a8e0*/  BAR.SYNC.DEFER_BLOCKING 0x0 ;  /* 0x0000000000007b1d */ /* 0x000fe20000010000 */
[----:B----4-:R-:W-:-:S02]  /*a8f0*/  LEA R24, P4, R217, R35, 0x2 ;  /* 0x00000023d9187211 */ /* 0x010fc400078810ff */
[----:B------:R-:W-:Y:S02]  /*a900*/  LEA R26, P6, R216, R35, 0x2 ;  /* 0x00000023d81a7211 */ /* 0x000fe400078c10ff */
[-C--:B------:R-:W-:Y:S01]  /*a910*/  LEA.HI.X.SX32 R25, R217, R219.reuse, 0x2, P4 ;  /* 0x000000dbd9197211 */ /* 0x080fe200020f16ff */
[----:B-----5:R-:W-:Y:S01]  /*a920*/  IMAD R0, R213, UR5, RZ ;  /* 0x00000005d5007c24 */ /* 0x020fe2000f8e02ff */
[C---:B------:R-:W-:Y:S01]  /*a930*/  ISETP.LT.AND P4, PT, R214.reuse, UR11, !P0 ;  /* 0x0000000bd6007c0c */ /* 0x040fe2000c781270 */
[----:B------:R-:W-:Y:S01]  /*a940*/  IMAD R214, R214, UR5, RZ ;  /* 0x00000005d6d67c24 */ /* 0x000fe2000f8e02ff */
[----:B------:R-:W-:Y:S02]  /*a950*/  LEA.HI.X.SX32 R27, R216, R219, 0x2, P6 ;  /* 0x000000dbd81b7211 */ /* 0x000fe400030f16ff */
[----:B------:R-:W-:-:S04]  /*a960*/  LEA R28, P6, R215, R35, 0x2 ;  /* 0x00000023d71c7211 */ /* 0x000fc800078c10ff */
[----:B------:R-:W-:Y:S02]  /*a970*/  LEA.HI.X.SX32 R29, R215, R219, 0x2, P6 ;  /* 0x000000dbd71d7211 */ /* 0x000fe400030f16ff */
[C---:B------:R-:W-:Y:S01]  /*a980*/  LEA R30, P6, R214.reuse, R35, 0x2 ;  /* 0x00000023d61e7211 */ /* 0x040fe200078c10ff */
[----:B-1----:R1:W-:Y:S01]  /*a990*/  @P5 STG.E desc[UR38][R2.64], R36 ;  /* 0x0000002402005986 */ /* 0x0023e2000c101926 */
[----:B------:R-:W-:Y:S02]  /*a9a0*/  ISETP.LT.AND P5, PT, R213, UR11, !P0 ;  /* 0x0000000bd5007c0c */ /* 0x000fe4000c7a1270 */
[----:B------:R-:W-:Y:S01]  /*a9b0*/  LEA.HI.X.SX32 R31, R214, R219, 0x2, P6 ;  /* 0x000000dbd61f7211 */ /* 0x000fe200030f16ff */
[----:B------:R4:W-:Y:S01]  /*a9c0*/  @P1 STG.E desc[UR38][R24.64], R37 ;  /* 0x0000002518001986 */ /* 0x0009e2000c101926 */
[----:B------:R-:W-:-:S03]  /*a9d0*/  LEA R32, P1, R0, R35, 0x2 ;  /* 0x0000002300207211 */ /* 0x000fc600078210ff */
[----:B------:R5:W-:Y:S01]  /*a9e0*/  @P2 STG.E desc[UR38][R26.64], R38 ;  /* 0x000000261a002986 */ /* 0x000be2000c101926 */
[----:B------:R-:W-:Y:S01]  /*a9f0*/  LEA.HI.X.SX32 R33, R0, R219, 0x2, P1 ;  /* 0x000000db00217211 */ /* 0x000fe200008f16ff */
[----:B------:R-:W-:Y:S01]  /*aa00*/  IMAD R0, R141, UR5, RZ ;  /* 0x000000058d007c24 */ /* 0x000fe2000f8e02ff */
[----:B------:R-:W-:Y:S01]  /*aa10*/  ISETP.LT.AND P1, PT, R210, UR11, !P0 ;  /* 0x0000000bd2007c0c */ /* 0x000fe2000c721270 */
[----:B------:R-:W-:Y:S01]  /*aa20*/  @P3 STG.E desc[UR38][R28.64], R39 ;  /* 0x000000271c003986 */ /* 0x000fe2000c101926 */
[C---:B------:R-:W-:Y:S01]  /*aa30*/  ISETP.LT.AND P3, PT, R211.reuse, UR11, !P0 ;  /* 0x0000000bd3007c0c */ /* 0x040fe2000c761270 */
[----:B------:R-:W-:Y:S02]  /*aa40*/  IMAD R211, R211, UR5, RZ ;  /* 0x00000005d3d37c24 */ /* 0x000fe4000f8e02ff */
[----:B--2---:R2:W-:Y:S01]  /*aa50*/  @P4 STG.E desc[UR38][R30.64], R20 ;  /* 0x000000141e004986 */ /* 0x0045e2000c101926 */
[C---:B------:R-:W-:Y:S01]  /*aa60*/  ISETP.LT.AND P4, PT, R212.reuse, UR11, !P0 ;  /* 0x0000000bd4007c0c */ /* 0x040fe2000c781270 */
[----:B------:R-:W-:-:S02]  /*aa70*/  IMAD R212, R212, UR5, RZ ;  /* 0x00000005d4d47c24 */ /* 0x000fc4000f8e02ff */
[----:B------:R-:W3:Y:S01]  /*aa80*/  LDS.128 R36, [R40+UR29] ;  /* 0x0000001d28247984 */ /* 0x000ee20008000c00 */
[----:B------:R-:W-:Y:S02]  /*aa90*/  IMAD R210, R210, UR5, RZ ;  /* 0x00000005d2d27c24 */ /* 0x000fe4000f8e02ff */
[CC--:B-1----:R-:W-:Y:S01]  /*aaa0*/  LEA R2, P2, R212.reuse, R35.reuse, 0x2 ;  /* 0x00000023d4027211 */ /* 0x0c2fe200078410ff */
[----:B------:R1:W-:Y:S01]  /*aab0*/  @P5 STG.E desc[UR38][R32.64], R21 ;  /* 0x0000001520005986 */ /* 0x0003e2000c101926 */
[----:B----4-:R-:W-:Y:S02]  /*aac0*/  LEA R24, P5, R211, R35, 0x2 ;  /* 0x00000023d3187211 */ /* 0x010fe400078a10ff */
[----:B------:R-:W-:Y:S01]  /*aad0*/  LEA.HI.X.SX32 R3, R212, R219, 0x2, P2 ;  /* 0x000000dbd4037211 */ /* 0x000fe200010f16ff */
[----:B------:R-:W4:Y:S01]  /*aae0*/  LDS.128 R40, [R40+UR29+0x800] ;  /* 0x0008001d28287984 */ /* 0x000f220008000c00 */
[C---:B------:R-:W-:Y:S01]  /*aaf0*/  ISETP.LT.AND P2, PT, R209.reuse, UR11, !P0 ;  /* 0x0000000bd1007c0c */ /* 0x040fe2000c741270 */
[----:B------:R-:W-:Y:S01]  /*ab00*/  IMAD R209, R209, UR5, RZ ;  /* 0x00000005d1d17c24 */ /* 0x000fe2000f8e02ff */
[----:B-----5:R-:W-:Y:S01]  /*ab10*/  LEA R26, P6, R210, R35, 0x2 ;  /* 0x00000023d21a7211 */ /* 0x020fe200078c10ff */
[----:B------:R5:W-:Y:S01]  /*ab20*/  @P4 STG.E desc[UR38][R2.64], R22 ;  /* 0x0000001602004986 */ /* 0x000be2000c101926 */
[----:B------:R-:W-:-:S02]  /*ab30*/  LEA.HI.X.SX32 R25, R211, R219, 0x2, P5 ;  /* 0x000000dbd3197211 */ /* 0x000fc400028f16ff */
[C---:B--2---:R-:W-:Y:S02]  /*ab40*/  LEA R20, P4, R209.reuse, R35, 0x2 ;  /* 0x00000023d1147211 */ /* 0x044fe400078810ff */
[-C--:B------:R-:W-:Y:S01]  /*ab50*/  LEA.HI.X.SX32 R27, R210, R219.reuse, 0x2, P6 ;  /* 0x000000dbd21b7211 */ /* 0x080fe200030f16ff */
[----:B------:R-:W-:Y:S01]  /*ab60*/  @P3 STG.E desc[UR38][R24.64], R23 ;  /* 0x0000001718003986 */ /* 0x000fe2000c101926 */
[----:B-1----:R-:W-:Y:S02]  /*ab70*/  LEA.HI.X.SX32 R21, R209, R219, 0x2, P4 ;  /* 0x000000dbd1157211 */ /* 0x002fe400020f16ff */
[C---:B------:R-:W-:Y:S01]  /*ab80*/  ISETP.LT.AND P4, PT, R208.reuse, UR11, !P0 ;  /* 0x0000000bd0007c0c */ /* 0x040fe2000c781270 */
[----:B------:R-:W-:Y:S01]  /*ab90*/  IMAD R208, R208, UR5, RZ ;  /* 0x00000005d0d07c24 */ /* 0x000fe2000f8e02ff */
[----:B---3--:R1:W-:Y:S01]  /*aba0*/  @P1 STG.E desc[UR38][R26.64], R16 ;  /* 0x000000101a001986 */ /* 0x0083e2000c101926 */
[C---:B------:R-:W-:Y:S01]  /*abb0*/  ISETP.LT.AND P3, PT, R207.reuse, UR11, !P0 ;  /* 0x0000000bcf007c0c */ /* 0x040fe2000c761270 */
[----:B------:R-:W-:-:S02]  /*abc0*/  IMAD R207, R207, UR5, RZ ;  /* 0x00000005cfcf7c24 */ /* 0x000fc4000f8e02ff */
[----:B------:R-:W-:Y:S01]  /*abd0*/  LEA R28, P1, R208, R35, 0x2 ;  /* 0x00000023d01c7211 */ /* 0x000fe200078210ff */
[----:B------:R2:W-:Y:S01]  /*abe0*/  @P2 STG.E desc[UR38][R20.64], R17 ;  /* 0x0000001114002986 */ /* 0x0005e2000c101926 */
[C---:B------:R-:W-:Y:S01]  /*abf0*/  ISETP.LT.AND P2, PT, R206.reuse, UR11, !P0 ;  /* 0x0000000bce007c0c */ /* 0x040fe2000c741270 */
[----:B------:R-:W-:Y:S01]  /*ac00*/  IMAD R206, R206, UR5, RZ ;  /* 0x00000005cece7c24 */ /* 0x000fe2000f8e02ff */
[----:B------:R-:W-:Y:S02]  /*ac10*/  LEA.HI.X.SX32 R29, R208, R219, 0x2, P1 ;  /* 0x000000dbd01d7211 */ /* 0x000fe400008f16ff */
[C---:B------:R-:W-:Y:S01]  /*ac20*/  ISETP.LT.AND P1, PT, R204.reuse, UR11, !P0 ;  /* 0x0000000bcc007c0c */ /* 0x040fe2000c721270 */
[----:B------:R-:W-:Y:S01]  /*ac30*/  IMAD R204, R204, UR5, RZ ;  /* 0x00000005cccc7c24 */ /* 0x000fe2000f8e02ff */
[-C--:B-----5:R-:W-:Y:S01]  /*ac40*/  LEA R2, P5, R207, R35.reuse, 0x2 ;  /* 0x00000023cf027211 */ /* 0x0a0fe200078a10ff */
[----:B------:R-:W-:Y:S01]  /*ac50*/  @P4 STG.E desc[UR38][R28.64], R18 ;  /* 0x000000121c004986 */ /* 0x000fe2000c101926 */
[----:B-1----:R-:W-:-:S02]  /*ac60*/  LEA R16, P4, R206, R35, 0x2 ;  /* 0x00000023ce107211 */ /* 0x002fc400078810ff */
[----:B------:R-:W-:Y:S02]  /*ac70*/  LEA.HI.X.SX32 R3, R207, R219, 0x2, P5 ;  /* 0x000000dbcf037211 */ /* 0x000fe400028f16ff */
[C---:B------:R-:W-:Y:S01]  /*ac80*/  ISETP.LT.AND P5, PT, R202.reuse, UR11, !P0 ;  /* 0x0000000bca007c0c */ /* 0x040fe2000c7a1270 */
[----:B------:R-:W-:Y:S01]  /*ac90*/  IMAD R202, R202, UR5, RZ ;  /* 0x00000005caca7c24 */ /* 0x000fe2000f8e02ff */
[----:B--2---:R-:W-:Y:S01]  /*aca0*/  LEA R20, P6, R204, R35, 0x2 ;  /* 0x00000023cc147211 */ /* 0x004fe200078c10ff */
[----:B------:R1:W-:Y:S01]  /*acb0*/  @P3 STG.E desc[UR38][R2.64], R19 ;  /* 0x0000001302003986 */ /* 0x0003e2000c101926 */
[-C--:B------:R-:W-:Y:S02]  /*acc0*/  LEA.HI.X.SX32 R17, R206, R219.reuse, 0x2, P4 ;  /* 0x000000dbce117211 */ /* 0x080fe400020f16ff */
[----:B------:R-:W-:Y:S02]  /*acd0*/  LEA.HI.X.SX32 R21, R204, R219, 0x2, P6 ;  /* 0x000000dbcc157211 */ /* 0x000fe400030f16ff */
[C---:B------:R-:W-:Y:S01]  /*ace0*/  ISETP.LT.AND P3, PT, R201.reuse, UR11, !P0 ;  /* 0x0000000bc9007c0c */ /* 0x040fe2000c761270 */
[----:B------:R-:W-:Y:S01]  /*acf0*/  IMAD R201, R201, UR5, RZ ;  /* 0x00000005c9c97c24 */ /* 0x000fe2000f8e02ff */
[----:B------:R-:W-:Y:S01]  /*ad00*/  LEA R22, P4, R202, R35, 0x2 ;  /* 0x00000023ca167211 */ /* 0x000fe200078810ff */
[----:B------:R2:W-:Y:S01]  /*ad10*/  @P2 STG.E desc[UR38][R16.64], R36 ;  /* 0x0000002410002986 */ /* 0x0005e2000c101926 */
[C---:B------:R-:W-:Y:S01]  /*ad20*/  ISETP.LT.AND P2, PT, R200.reuse, UR11, !P0 ;  /* 0x0000000bc8007c0c */ /* 0x040fe2000c741270 */
[----:B------:R-:W-:Y:S01]  /*ad30*/  IMAD R200, R200, UR5, RZ ;  /* 0x00000005c8c87c24 */ /* 0x000fe2000f8e02ff */
[----:B------:R-:W-:Y:S01]  /*ad40*/  LEA.HI.X.SX32 R23, R202, R219, 0x2, P4 ;  /* 0x000000dbca177211 */ /* 0x000fe200020f16ff */
[----:B------:R3:W-:Y:S01]  /*ad50*/  @P1 STG.E desc[UR38][R20.64], R37 ;  /* 0x0000002514001986 */ /* 0x0007e2000c101926 */
[C---:B------:R-:W-:Y:S01]  /*ad60*/  ISETP.LT.AND P1, PT, R198.reuse, UR11, !P0 ;  /* 0x0000000bc6007c0c */ /* 0x040fe2000c721270 */
[----:B------:R-:W-:Y:S01]  /*ad70*/  IMAD R198, R198, UR5, RZ ;  /* 0x00000005c6c67c24 */ /* 0x000fe2000f8e02ff */
[C---:B-1----:R-:W-:Y:S01]  /*ad80*/  LEA R2, P4, R201.reuse, R35, 0x2 ;  /* 0x00000023c9027211 */ /* 0x042fe200078810ff */
[----:B------:R-:W-:Y:S03]  /*ad90*/  @P5 STG.E desc[UR38][R22.64], R38 ;  /* 0x0000002616005986 */ /* 0x000fe6000c101926 */
[----:B------:R-:W-:-:S02]  /*ada0*/  LEA.HI.X.SX32 R3, R201, R219, 0x2, P4 ;  /* 0x000000dbc9037211 */ /* 0x000fc400020f16ff */
[-C--:B--2---:R-:W-:Y:S02]  /*adb0*/  LEA R16, P6, R200, R35.reuse, 0x2 ;  /* 0x00000023c8107211 */ /* 0x084fe400078c10ff */
[C---:B------:R-:W-:Y:S01]  /*adc0*/  ISETP.LT.AND P4, PT, R197.reuse, UR11, !P0 ;  /* 0x0000000bc5007c0c */ /* 0x040fe2000c781270 */
[----:B------:R-:W-:Y:S01]  /*add0*/  IMAD R197, R197, UR5, RZ ;  /* 0x00000005c5c57c24 */ /* 0x000fe2000f8e02ff */
[----:B------:R-:W-:Y:S01]  /*ade0*/  LEA R18, P5, R198, R35, 0x2 ;  /* 0x00000023c6127211 */ /* 0x000fe200078a10ff */
[----:B------:R1:W-:Y:S01]  /*adf0*/  @P3 STG.E desc[UR38][R2.64], R39 ;  /* 0x0000002702003986 */ /* 0x0003e2000c101926 */
[-C--:B------:R-:W-:Y:S02]  /*ae00*/  LEA.HI.X.SX32 R17, R200, R219.reuse, 0x2, P6 ;  /* 0x000000dbc8117211 */ /* 0x080fe400030f16ff */
[----:B------:R-:W-:Y:S02]  /*ae10*/  LEA.HI.X.SX32 R19, R198, R219, 0x2, P5 ;  /* 0x000000dbc6137211 */ /* 0x000fe400028f16ff */
[C---:B------:R-:W-:Y:S01]  /*ae20*/  ISETP.LT.AND P3, PT, R195.reuse, UR11, !P0 ;  /* 0x0000000bc3007c0c */ /* 0x040fe2000c761270 */
[----:B------:R-:W-:Y:S01]  /*ae30*/  IMAD R195, R195, UR5, RZ ;  /* 0x00000005c3c37c24 */ /* 0x000fe2000f8e02ff */
[C---:B---3--:R-:W-:Y:S01]  /*ae40*/  LEA R20, P5, R197.reuse, R35, 0x2 ;  /* 0x00000023c5147211 */ /* 0x048fe200078a10ff */
        /* <DEDUP_REMOVED lines=13> */
[C---:B------:R-:W-:Y:S01]  /*af20*/  LEA R4, P4, R193.reuse, R35, 0x2 ;  /* 0x00000023c1047211 */ /* 0x040fe200078810ff */
[----:B------:R1:W-:Y:S01]  /*af30*/  @P3 STG.E desc[UR38][R2.64], R7 ;  /* 0x0000000702003986 */ /* 0x0003e2000c101926 */
[-C--:B------:R-:W-:Y:S02]  /*af40*/  LEA.HI.X.SX32 R17, R194, R219.reuse, 0x2, P6 ;  /* 0x000000dbc2117211 */ /* 0x080fe400030f16ff */
[----:B---3--:R-:W-:Y:S02]  /*af50*/  LEA.HI.X.SX32 R5, R193, R219, 0x2, P4 ;  /* 0x000000dbc1057211 */ /* 0x008fe400020f16ff */
[----:B------:R-:W-:Y:S01]  /*af60*/  LEA R18, P4, R192, R35, 0x2 ;  /* 0x00000023c0127211 */ /* 0x000fe200078810ff */
[----:B------:R-:W-:Y:S01]  /*af70*/  @P2 STG.E desc[UR38][R16.64], R8 ;  /* 0x0000000810002986 */ /* 0x000fe2000c101926 */
[C---:B------:R-:W-:Y:S01]  /*af80*/  ISETP.LT.AND P3, PT, R148.reuse, UR11, !P0 ;  /* 0x0000000b94007c0c */ /* 0x040fe2000c761270 */
[----:B------:R-:W-:Y:S01]  /*af90*/  IMAD R148, R148, UR5, RZ ;  /* 0x0000000594947c24 */ /* 0x000fe2000f8e02ff */
[C---:B------:R-:W-:Y:S01]  /*afa0*/  ISETP.LT.AND P2, PT, R147.reuse, UR11, !P0 ;  /* 0x0000000b93007c0c */ /* 0x040fe2000c741270 */
[----:B------:R2:W-:Y:S01]  /*afb0*/  @P1 STG.E desc[UR38][R4.64], R9 ;  /* 0x0000000904001986 */ /* 0x0005e2000c101926 */
[----:B------:R-:W-:Y:S01]  /*afc0*/  LEA.HI.X.SX32 R19, R192, R219, 0x2, P4 ;  /* 0x000000dbc0137211 */ /* 0x000fe200020f16ff */
[----:B------:R-:W-:Y:S01]  /*afd0*/  IMAD R147, R147, UR5, RZ ;  /* 0x0000000593937c24 */ /* 0x000fe2000f8e02ff */
[C---:B------:R-:W-:Y:S01]  /*afe0*/  ISETP.LT.AND P1, PT, R146.reuse, UR11, !P0 ;  /* 0x0000000b92007c0c */ /* 0x040fe2000c721270 */
[----:B------:R-:W-:Y:S01]  /*aff0*/  IMAD R146, R146, UR5, RZ ;  /* 0x0000000592927c24 */ /* 0x000fe2000f8e02ff */
[-C--:B-1----:R-:W-:Y:S01]  /*b000*/  LEA R2, P4, R148, R35.reuse, 0x2 ;  /* 0x0000002394027211 */ /* 0x082fe200078810ff */
[----:B------:R-:W-:Y:S01]  /*b010*/  @P5 STG.E desc[UR38][R18.64], R10 ;  /* 0x0000000a12005986 */ /* 0x000fe2000c101926 */
[----:B------:R-:W-:-:S02]  /*b020*/  LEA R6, P5, R147, R35, 0x2 ;  /* 0x0000002393067211 */ /* 0x000fc400078a10ff */
[-C--:B------:R-:W-:Y:S02]  /*b030*/  LEA.HI.X.SX32 R3, R148, R219.reuse, 0x2, P4 ;  /* 0x000000db94037211 */ /* 0x080fe400020f16ff */
[----:B------:R-:W-:Y:S02]  /*b040*/  LEA.HI.X.SX32 R7, R147, R219, 0x2, P5 ;  /* 0x000000db93077211 */ /* 0x000fe400028f16ff */
[C---:B--2---:R-:W-:Y:S01]  /*b050*/  LEA R4, P6, R146.reuse, R35, 0x2 ;  /* 0x0000002392047211 */ /* 0x044fe200078c10ff */
[----:B------:R1:W-:Y:S01]  /*b060*/  @P3 STG.E desc[UR38][R2.64], R11 ;  /* 0x0000000b02003986 */ /* 0x0003e2000c101926 */
[C---:B------:R-:W-:Y:S01]  /*b070*/  ISETP.LT.AND P5, PT, R145.reuse, UR11, !P0 ;  /* 0x0000000b91007c0c */ /* 0x040fe2000c7a1270 */
[----:B------:R-:W-:Y:S01]  /*b080*/  IMAD R145, R145, UR5, RZ ;  /* 0x0000000591917c24 */ /* 0x000fe2000f8e02ff */
[----:B------:R-:W-:Y:S01]  /*b090*/  LEA.HI.X.SX32 R5, R146, R219, 0x2, P6 ;  /* 0x000000db92057211 */ /* 0x000fe200030f16ff */
[----:B------:R2:W-:Y:S01]  /*b0a0*/  @P2 STG.E desc[UR38][R6.64], R12 ;  /* 0x0000000c06002986 */ /* 0x0005e2000c101926 */
[C---:B------:R-:W-:Y:S01]  /*b0b0*/  ISETP.LT.AND P4, PT, R144.reuse, UR11, !P0 ;  /* 0x0000000b90007c0c */ /* 0x040fe2000c781270 */
[----:B------:R-:W-:Y:S01]  /*b0c0*/  IMAD R144, R144, UR5, RZ ;  /* 0x0000000590907c24 */ /* 0x000fe2000f8e02ff */
[C---:B------:R-:W-:Y:S01]  /*b0d0*/  ISETP.LT.AND P3, PT, R143.reuse, UR11, !P0 ;  /* 0x0000000b8f007c0c */ /* 0x040fe2000c761270 */
[----:B------:R3:W-:Y:S01]  /*b0e0*/  @P1 STG.E desc[UR38][R4.64], R13 ;  /* 0x0000000d04001986 */ /* 0x0007e2000c101926 */
[C---:B------:R-:W-:Y:S01]  /*b0f0*/  ISETP.LT.AND P2, PT, R142.reuse, UR11, !P0 ;  /* 0x0000000b8e007c0c */ /* 0x040fe2000c741270 */
[----:B------:R-:W-:Y:S01]  /*b100*/  IMAD R143, R143, UR5, RZ ;  /* 0x000000058f8f7c24 */ /* 0x000fe2000f8e02ff */
[-C--:B------:R-:W-:Y:S01]  /*b110*/  LEA R8, P6, R145, R35.reuse, 0x2 ;  /* 0x0000002391087211 */ /* 0x080fe200078c10ff */
[----:B------:R-:W-:Y:S01]  /*b120*/  IMAD R142, R142, UR5, RZ ;  /* 0x000000058e8e7c24 */ /* 0x000fe2000f8e02ff */
[----:B-1----:R-:W-:-:S02]  /*b130*/  LEA R2, P1, R144, R35, 0x2 ;  /* 0x0000002390027211 */ /* 0x002fc400078210ff */
[-C--:B------:R-:W-:Y:S02]  /*b140*/  LEA.HI.X.SX32 R9, R145, R219.reuse, 0x2, P6 ;  /* 0x000000db91097211 */ /* 0x080fe400030f16ff */
[----:B------:R-:W-:Y:S02]  /*b150*/  LEA.HI.X.SX32 R3, R144, R219, 0x2, P1 ;  /* 0x000000db90037211 */ /* 0x000fe400008f16ff */
[-C--:B--2---:R-:W-:Y:S01]  /*b160*/  LEA R6, P1, R142, R35.reuse, 0x2 ;  /* 0x000000238e067211 */ /* 0x084fe200078210ff */
[----:B---3--:R-:W-:Y:S01]  /*b170*/  IMAD R13, R140, UR5, RZ ;  /* 0x000000058c0d7c24 */ /* 0x008fe2000f8e02ff */
[C---:B------:R-:W-:Y:S01]  /*b180*/  LEA R4, P6, R143.reuse, R35, 0x2 ;  /* 0x000000238f047211 */ /* 0x040fe200078c10ff */
[----:B------:R1:W-:Y:S01]  /*b190*/  @P5 STG.E desc[UR38][R8.64], R14 ;  /* 0x0000000e08005986 */ /* 0x0003e2000c101926 */
[-C--:B------:R-:W-:Y:S02]  /*b1a0*/  LEA.HI.X.SX32 R7, R142, R219.reuse, 0x2, P1 ;  /* 0x000000db8e077211 */ /* 0x080fe400008f16ff */
[----:B------:R-:W-:Y:S01]  /*b1b0*/  LEA.HI.X.SX32 R5, R143, R219, 0x2, P6 ;  /* 0x000000db8f057211 */ /* 0x000fe200030f16ff */
[----:B------:R1:W-:Y:S01]  /*b1c0*/  @P4 STG.E desc[UR38][R2.64], R15 ;  /* 0x0000000f02004986 */ /* 0x0003e2000c101926 */
[----:B------:R-:W-:-:S02]  /*b1d0*/  LEA R10, P6, R0, R35, 0x2 ;  /* 0x00000023000a7211 */ /* 0x000fc400078c10ff */
[----:B------:R-:W-:Y:S01]  /*b1e0*/  ISETP.LT.AND P1, PT, R141, UR11, !P0 ;  /* 0x0000000b8d007c0c */ /* 0x000fe2000c721270 */
[----:B----4-:R1:W-:Y:S01]  /*b1f0*/  @P3 STG.E desc[UR38][R4.64], R40 ;  /* 0x0000002804003986 */ /* 0x0103e2000c101926 */
[----:B------:R-:W-:Y:S02]  /*b200*/  ISETP.LT.AND P0, PT, R140, UR11, !P0 ;  /* 0x0000000b8c007c0c */ /* 0x000fe4000c701270 */
[----:B------:R-:W-:Y:S01]  /*b210*/  LEA.HI.X.SX32 R11, R0, R219, 0x2, P6 ;  /* 0x000000db000b7211 */ /* 0x000fe200030f16ff */
[----:B------:R1:W-:Y:S01]  /*b220*/  @P2 STG.E desc[UR38][R6.64], R41 ;  /* 0x0000002906002986 */ /* 0x0003e2000c101926 */
[----:B------:R-:W-:-:S04]  /*b230*/  LEA R12, P6, R13, R35, 0x2 ;  /* 0x000000230d0c7211 */ /* 0x000fc800078c10ff */
[----:B------:R-:W-:-:S03]  /*b240*/  LEA.HI.X.SX32 R13, R13, R219, 0x2, P6 ;  /* 0x000000db0d0d7211 */ /* 0x000fc600030f16ff */
[----:B------:R1:W-:Y:S04]  /*b250*/  @P1 STG.E desc[UR38][R10.64], R42 ;  /* 0x0000002a0a001986 */ /* 0x0003e8000c101926 */
[----:B------:R1:W-:Y:S01]  /*b260*/  @P0 STG.E desc[UR38][R12.64], R43 ;  /* 0x0000002b0c000986 */ /* 0x0003e2000c101926 */
[----:B------:R-:W-:Y:S06]  /*b270*/  BAR.SYNC.DEFER_BLOCKING 0x0 ;  /* 0x0000000000007b1d */ /* 0x000fec0000010000 */
[----:B------:R-:W-:Y:S05]  /*b280*/  BRA.U UP0, `(.L_x_13) ;  /* 0x0000000100a07547 */ /* 0x000fea000b800000 */
[----:B------:R-:W2:Y:S01]  /*b290*/  S2UR UR5, SR_CgaCtaId ;  /* 0x00000000000579c3 */ /* 0x000ea20000008800 */
[----:B------:R-:W-:Y:S01]  /*b2a0*/  NOP ;  /* 0x0000000000007918 */ /* 0x000fe20000000000 */
[----:B------:R-:W-:Y:S01]  /*b2b0*/  UMOV UR4, 0x50 ;  /* 0x0000005000047882 */ /* 0x000fe20000000000 */
[----:B------:R-:W-:Y:S02]  /*b2c0*/  IMAD.U32 R0, RZ, RZ, UR27 ;  /* 0x0000001bff007e24 */ /* 0x000fe4000f8e00ff */
[----:B-1----:R-:W-:Y:S02]  /*b2d0*/  IMAD.MOV.U32 R3, RZ, RZ, 0x3 ;  /* 0x00000003ff037424 */ /* 0x002fe400078e00ff */
[----:B------:R-:W-:Y:S01]  /*b2e0*/  IMAD.MOV.U32 R7, RZ, RZ, 0x1 ;  /* 0x00000001ff077424 */ /* 0x000fe200078e00ff */
[----:B------:R-:W-:-:S04]  /*b2f0*/  LOP3.LUT R0, R0, 0xffff, RZ, 0xc0, !PT ;  /* 0x0000ffff00007812 */ /* 0x000fc800078ec0ff */
[----:B------:R-:W-:-:S05]  /*b300*/  SHF.R.U32.HI R0, RZ, 0x5, R0 ;  /* 0x00000005ff007819 */ /* 0x000fca0000011600 */
[----:B------:R-:W-:Y:S01]  /*b310*/  VIADD R2, R0, 0x10 ;  /* 0x0000001000027836 */ /* 0x000fe20000000000 */
[----:B------:R-:W-:Y:S01]  /*b320*/  SHF.L.U32 R0, R3, R0, RZ ;  /* 0x0000000003007219 */ /* 0x000fe200000006ff */
[----:B--2---:R-:W-:-:S03]  /*b330*/  ULEA UR6, UR5, UR4, 0x18 ;  /* 0x0000000405067291 */ /* 0x004fc6000f8ec0ff */
[----:B------:R-:W-:-:S04]  /*b340*/  SHF.L.U32 R3, R7, R2, RZ ;  /* 0x0000000207037219 */ /* 0x000fc800000006ff */
[----:B------:R-:W-:Y:S02]  /*b350*/  LOP3.LUT R0, R3, R0, RZ, 0xfc, !PT ;  /* 0x0000000003007212 */ /* 0x000fe400078efcff */
[----:B------:R-:W1:Y:S02]  /*b360*/  LDS R5, [UR6] ;  /* 0x00000006ff057984 */ /* 0x000e640008000800 */
[C---:B------:R-:W-:Y:S02]  /*b370*/  LOP3.LUT R2, R0.reuse, 0xffff, RZ, 0xc0, !PT ;  /* 0x0000ffff00027812 */ /* 0x040fe400078ec0ff */
[----:B-1----:R-:W-:-:S04]  /*b380*/  LOP3.LUT R3, R0, 0xffff, R5, 0x80, !PT ;  /* 0x0000ffff00037812 */ /* 0x002fc800078e8005 */
[----:B------:R-:W-:-:S13]  /*b390*/  ISETP.NE.AND P0, PT, R3, R2, PT ;  /* 0x000000020300720c */ /* 0x000fda0003f05270 */
[----:B------:R-:W-:Y:S05]  /*b3a0*/  @P0 BRA `(.L_x_14) ;  /* 0x0000000000500947 */ /* 0x000fea0003800000 */
[----:B------:R-:W-:Y:S02]  /*b3b0*/  SHF.R.U32.HI R5, RZ, 0x10, R5 ;  /* 0x00000010ff057819 */ /* 0x000fe40000011605 */
[----:B------:R-:W-:-:S04]  /*b3c0*/  SHF.R.U32.HI R2, RZ, 0x10, R0 ;  /* 0x00000010ff027819 */ /* 0x000fc80000011600 */
[----:B------:R-:W-:-:S04]  /*b3d0*/  LOP3.LUT R5, R5, R2, RZ, 0xc0, !PT ;  /* 0x0000000205057212 */ /* 0x000fc800078ec0ff */
[----:B------:R-:W-:-:S13]  /*b3e0*/  ISETP.NE.AND P0, PT, R5, R2, PT ;  /* 0x000000020500720c */ /* 0x000fda0003f05270 */
[----:B------:R-:W-:Y:S05]  /*b3f0*/  @P0 BRA `(.L_x_15) ;  /* 0x0000000000300947 */ /* 0x000fea0003800000 */
[----:B------:R-:W-:Y:S01]  /*b400*/  R2UR UR4, R0 ;  /* 0x00000000000472ca */ /* 0x000fe200000e0000 */
[----:B------:R-:W-:Y:S01]  /*b410*/  VOTEU.ANY UR5, UPT, PT ;  /* 0x0000000000057886 */ /* 0x000fe200038e0100 */
[----:B------:R-:W1:Y:S01]  /*b420*/  S2R R0, SR_LANEID ;  /* 0x0000000000007919 */ /* 0x000e620000000000 */
[----:B------:R-:W-:-:S10]  /*b430*/  UFLO.U32 UR5, UR5 ;  /* 0x00000005000572bd */ /* 0x000fd400080e0000 */
[----:B------:R-:W-:-:S06]  /*b440*/  ULOP3.LUT UR4, URZ, UR4, URZ, 0x33, !UPT ;  /* 0x00000004ff047292 */ /* 0x000fcc000f8e33ff */
[----:B------:R-:W-:-:S04]  /*b450*/  IMAD.U32 R2, RZ, RZ, UR4 ;  /* 0x00000004ff027e24 */ /* 0x000fc8000f8e00ff */
[----:B------:R-:W2:Y:S02]  /*b460*/  REDUX UR7, R2 ;  /* 0x00000000020773c4 */ /* 0x000ea40000000000 */
[----:B------:R3:W-:Y:S01]  /*b470*/  UTCATOMSWS.AND URZ, UR4 ;  /* 0x0000000400ff79e3 */ /* 0x0007e20008000000 */
[----:B-1----:R-:W-:Y:S01]  /*b480*/  ISETP.EQ.U32.AND P0, PT, R0, UR5, PT ;  /* 0x0000000500007c0c */ /* 0x002fe2000bf02070 */
[----:B--2---:R-:W-:-:S12]  /*b490*/  IMAD.U32 R0, RZ, RZ, UR7 ;  /* 0x00000007ff007e24 */ /* 0x004fd8000f8e00ff */
[----:B------:R3:W-:Y:S01]  /*b4a0*/  @P0 ATOMS.AND RZ, [UR6], R0 ;  /* 0x00000000ffff098c */ /* 0x0007e2000a800006 */
[----:B------:R-:W-:Y:S05]  /*b4b0*/  BRA `(.L_x_13) ;  /* 0x0000000000147947 */ /* 0x000fea0003800000 */
.L_x_15:
[----:B------:R-:W-:-:S07]  /*b4c0*/  MOV R2, 0xb4e0 ;  /* 0x0000b4e000027802 */ /* 0x000fce0000000f00 */
[----:B------:R-:W-:Y:S05]  /*b4d0*/  CALL.REL.NOINC `($__internal_0_$__cuda_sm10x_tcgen05_guardrail_trap_col_being_dealloced_not_returned_by_alloc) ;  /* 0x00000000002c7944 */ /* 0x000fea0003c00000 */
[----:B------:R-:W-:Y:S05]  /*b4e0*/  BRA `(.L_x_13) ;  /* 0x0000000000087947 */ /* 0x000fea0003800000 */
.L_x_14:
[----:B------:R-:W-:-:S07]  /*b4f0*/  MOV R2, 0xb510 ;  /* 0x0000b51000027802 */ /* 0x000fce0000000f00 */
[----:B------:R-:W-:Y:S05]  /*b500*/  CALL.REL.NOINC `($__internal_2_$__cuda_sm10x_tcgen05_guardrail_trap_unallocated_columns_being_dealloced) ;  /* 0x0000000000387944 */ /* 0x000fea0003c00000 */
.L_x_13:
[----:B------:R-:W-:Y:S01]  /*b510*/  NOP ;  /* 0x0000000000007918 */ /* 0x000fe20000000000 */
[----:B---3--:R-:W-:Y:S05]  /*b520*/  EXIT ;  /* 0x000000000000794d */ /* 0x008fea0003800000 */
.L_x_9:
[----:B------:R-:W1:Y:S02]  /*b530*/  SYNCS.PHASECHK.TRANS64.TRYWAIT P1, [UR33], R122 ;  /* 0x0000007aff0075a7 */ /* 0x000e640008021121 */
[----:B-1----:R-:W-:Y:S05]  /*b540*/  @!P1 BRA `(.L_x_9) ;  /* 0xfffffffc00f89947 */ /* 0x002fea000383ffff */
[----:B------:R-:W-:Y:S05]  /*b550*/  BRA `(.L_x_16) ;  /* 0xffffffd400107947 */ /* 0x000fea000383ffff */
.L_x_12:
[----:B------:R-:W1:Y:S02]  /*b560*/  SYNCS.PHASECHK.TRANS64.TRYWAIT P1, [UR28], R0 ;  /* 0x00000000ff0075a7 */ /* 0x000e64000802111c */
[----:B-1----:R-:W-:Y:S05]  /*b570*/  @!P1 BRA `(.L_x_12) ;  /* 0xfffffffc00f89947 */ /* 0x002fea000383ffff */
[----:B------:R-:W-:Y:S05]  /*b580*/  BRA `(.L_x_11) ;  /* 0xffffffec00787947 */ /* 0x000fea000383ffff */
        .weak           $__internal_0_$__cuda_sm10x_tcgen05_guardrail_trap_col_being_dealloced_not_returned_by_alloc
        .type           $__internal_0_$__cuda_sm10x_tcgen05_guardrail_trap_col_being_dealloced_not_returned_by_alloc,@function
        .size           $__internal_0_$__cuda_sm10x_tcgen05_guardrail_trap_col_being_dealloced_not_returned_by_alloc,($__internal_1_$__cuda_sm10x_tcgen05_guardrail_trap_phase_invalid_during_alloc - $__internal_0_$__cuda_sm10x_tcgen05_guardrail_trap_col_being_dealloced_not_returned_by_alloc)
$__internal_0_$__cuda_sm10x_tcgen05_guardrail_trap_col_being_dealloced_not_returned_by_alloc:
[----:B------:R-:W-:Y:S05]  /*b590*/  BPT.TRAP 0x1 ;  /* 0x000000040000795c */ /* 0x000fea0000300000 */
[----:B------:R-:W-:-:S04]  /*b5a0*/  IMAD.MOV.U32 R3, RZ, RZ, 0x0 ;  /* 0x00000000ff037424 */ /* 0x000fc800078e00ff */
[----:B------:R-:W-:Y:S05]  /*b5b0*/  RET.REL.NODEC R2 `(matmul_kernel) ;  /* 0xffffff4802907950 */ /* 0x000fea0003c3ffff */
        .weak           $__internal_1_$__cuda_sm10x_tcgen05_guardrail_trap_phase_invalid_during_alloc
        .type           $__internal_1_$__cuda_sm10x_tcgen05_guardrail_trap_phase_invalid_during_alloc,@function
        .size           $__internal_1_$__cuda_sm10x_tcgen05_guardrail_trap_phase_invalid_during_alloc,($__internal_2_$__cuda_sm10x_tcgen05_guardrail_trap_unallocated_columns_being_dealloced - $__internal_1_$__cuda_sm10x_tcgen05_guardrail_trap_phase_invalid_during_alloc)
$__internal_1_$__cuda_sm10x_tcgen05_guardrail_trap_phase_invalid_during_alloc:
[----:B------:R-:W-:Y:S05]  /*b5c0*/  BPT.TRAP 0x1 ;  /* 0x000000040000795c */ /* 0x000fea0000300000 */
[----:B------:R-:W-:-:S04]  /*b5d0*/  IMAD.MOV.U32 R3, RZ, RZ, 0x0 ;  /* 0x00000000ff037424 */ /* 0x000fc800078e00ff */
[----:B------:R-:W-:Y:S05]  /*b5e0*/  RET.REL.NODEC R2 `(matmul_kernel) ;  /* 0xffffff4802847950 */ /* 0x000fea0003c3ffff */
        .weak           $__internal_2_$__cuda_sm10x_tcgen05_guardrail_trap_unallocated_columns_being_dealloced
        .type           $__internal_2_$__cuda_sm10x_tcgen05_guardrail_trap_unallocated_columns_being_dealloced,@function
        .size           $__internal_2_$__cuda_sm10x_tcgen05_guardrail_trap_unallocated_columns_being_dealloced,(.L_x_20 - $__internal_2_$__cuda_sm10x_tcgen05_guardrail_trap_unallocated_columns_being_dealloced)
$__internal_2_$__cuda_sm10x_tcgen05_guardrail_trap_unallocated_columns_being_dealloced:
[----:B------:R-:W-:Y:S05]  /*b5f0*/  BPT.TRAP 0x1 ;  /* 0x000000040000795c */ /* 0x000fea0000300000 */
[----:B------:R-:W-:-:S04]  /*b600*/  IMAD.MOV.U32 R3, RZ, RZ, 0x0 ;  /* 0x00000000ff037424 */ /* 0x000fc800078e00ff */
[----:B------:R-:W-:Y:S05]  /*b610*/  RET.REL.NODEC R2 `(matmul_kernel) ;  /* 0xffffff4802787950 */ /* 0x000fea0003c3ffff */
.L_x_17:
[----:B------:R-:W-:-:S00]  /*b620*/  BRA `(.L_x_17) ;  /* 0xfffffffc00fc7947 */ /* 0x000fc0000383ffff */
[----:B------:R-:W-:-:S00]  /*b630*/  NOP ;  /* 0x0000000000007918 */ /* 0x000fc00000000000 */
        /* <DEDUP_REMOVED lines=12> */
.L_x_20:


//--------------------- .nv.shared.matmul_kernel  --------------------------
	.section	.nv.shared.matmul_kernel,"aw",@nobits
	.sectionflags	@""
	.align	16
	.zero		1024


//--------------------- .nv.shared.reserved.0     --------------------------
	.section	.nv.shared.reserved.0,"aw",@nobits
	.align	8
	.weak		__nv_reservedSMEM_offset_0_alias
	.size		__nv_reservedSMEM_offset_0_alias, 0, 64
	.other		__nv_reservedSMEM_offset_0_alias,@"STO_CUDA_RESERVED_SHARED STV_DEFAULT"
__nv_reservedSMEM_offset_0_alias:
	.zero		0
.nv.shared.reserved.0:
	.zero		64
	.weak		__nv_reservedSMEM_allocation_phase
	.type		__nv_reservedSMEM_allocation_phase,@object
	.size		__nv_reservedSMEM_allocation_phase,(.L_0 - __nv_reservedSMEM_allocation_phase)
__nv_reservedSMEM_allocation_phase:
	.zero		1
.L_0:
	.zero		7
	.weak		__nv_reservedSMEM_devtool_atexit_pc
	.type		__nv_reservedSMEM_devtool_atexit_pc,@object
	.size		__nv_reservedSMEM_devtool_atexit_pc,(__nv_reservedSMEM_allocation_mask - __nv_reservedSMEM_devtool_atexit_pc)
__nv_reservedSMEM_devtool_atexit_pc:
	.zero		8
	.weak		__nv_reservedSMEM_allocation_mask
	.type		__nv_reservedSMEM_allocation_mask,@object
	.size		__nv_reservedSMEM_allocation_mask,(.L_2 - __nv_reservedSMEM_allocation_mask)
__nv_reservedSMEM_allocation_mask:
	.zero		4
.L_2:


//--------------------- .nv.constant0.matmul_kernel --------------------------
	.section	.nv.constant0.matmul_kernel,"a",@progbits
	.sectionflags	@""
	.align	4
.nv.constant0.matmul_kernel:
	.zero		976


//--------------------- SYMBOLS --------------------------

	.type		.nv.reservedSmem.offset0,@object
	.size		.nv.reservedSmem.offset0,0x4
	.type		.nv.reservedSmem.cap,@object
	.size		.nv.reservedSmem.cap,0x4
